	.target	sm_100a

	.elftype	@"ET_EXEC"


//--------------------- .note.nv.tkinfo           --------------------------
	.section	.note.nv.tkinfo,"",@"SHT_NOTE"
	.sectionflags	@"SHF_NOTE_NV_TKINFO"
	.tkinfo
        /*0018*/ 	.word	0x00000002
        /*0030*/ 	.string	""
        /*0030*/ 	.string	"ptxas"
        /*0030*/ 	.string	"Cuda compilation tools, release 13.0, V13.0.88"
        /*0030*/ 	.string	"Build cuda_13.0.r13.0/compiler.36424714_0"
        /*0030*/ 	.string	"-arch sm_100a -m 64 "



//--------------------- .note.nv.cuinfo           --------------------------
	.section	.note.nv.cuinfo,"",@"SHT_NOTE"
	.sectionflags	@"SHF_NOTE_NV_CUINFO"
        /*0018*/ 	.short	0x0002
        /*001a*/ 	.short	0x0064
        /*001c*/ 	.short	0x0082
	.zero		2


//--------------------- .nv.info                  --------------------------
	.section	.nv.info,"",@"SHT_CUDA_INFO"
	.align	4


	//----- nvinfo : EIATTR_REGCOUNT
	.align		4
        /*0000*/ 	.byte	0x04, 0x2f
        /*0002*/ 	.short	(.L_20 - .L_19)
	.align		4
.L_19:
        /*0004*/ 	.word	index@(_ZN7cutlass13device_kernelINS_4gemm6kernel13GemmUniversalIN4cute5tupleIJiiiiEEENS1_10collective13CollectiveMmaINS1_35MainloopSm100TmaUmmaWarpSpecializedILi3ELi2ELi2ENS5_IJNS4_1CILi1EEENSA_ILi4EEESB_EEEEENS5_IJNSA_ILi128EEENSA_ILi256EEESF_EEENS_12float_e4m3_tENS5_IJlSB_lEEESI_SJ_NS4_8TiledMMAINS4_8MMA_AtomIJNS4_10MMA_TraitsINS4_19SM100_MMA_F8F6F4_SSEJSI_SI_fSF_SG_NS4_17integral_constantINS4_4UMMA5MajorELSQ_0EEESR_NSO_INSP_7ScaleInELSS_0EEEST_EEEEEENS4_6LayoutINS5_IJSB_SB_SB_EEENS5_IJNSA_ILi0EEESY_SY_EEEEENS5_IJNS4_10UnderscoreES11_S11_EEEEENS4_23SM90_TMA_LOAD_MULTICASTENS4_14ComposedLayoutINS4_7SwizzleILi3ELi4ELi3EEENS4_18smem_ptr_flag_bitsILi8EEENSW_INS5_IJNSA_ILi8EEESF_EEENS5_IJSF_SB_EEEEEEEvNS4_8identityENS4_13SM90_TMA_LOADES1E_vS1F_EENS_8epilogue10collective18CollectiveEpilogueINS1I_23Sm100TmaWarpSpecializedILi4ELi2ELi64ELb0ELb0EEEJSH_NS5_IJNSW_ISF_SB_EENSW_INSA_ILi64EEESB_EEEEESI_SJ_SI_SJ_NS1I_6fusion15FusionCallbacksIS1M_NS1R_17LinearCombinationISI_fSI_fLNS_15FloatRoundStyleE2EEESH_S1Q_JEEENS4_5SM1004TMEM4LOAD26SM100_TMEM_LOAD_32dp32b64xES1G_NS15_INS16_ILi2ELi4ELi3EEES19_NSW_INS5_IJS1A_S1O_EEENS5_IJS1O_SB_EEEEEEENS4_39AutoVectorizingCopyWithAssumedAlignmentILi128EEENS4_14SM90_TMA_STOREES25_S27_S27_EEEvvEEEEvNT_6ParamsE)
        /*0008*/ 	.word	0x000000ce


	//----- nvinfo : EIATTR_FRAME_SIZE
	.align		4
.L_20:
        /*000c*/ 	.byte	0x04, 0x11
        /*000e*/ 	.short	(.L_22 - .L_21)
	.align		4
.L_21:
        /*0010*/ 	.word	index@($__internal_2_$__cuda_sm10x_tcgen05_guardrail_trap_unallocated_columns_being_dealloced)
        /*0014*/ 	.word	0x00000000


	//----- nvinfo : EIATTR_FRAME_SIZE
	.align		4
.L_22:
        /*0018*/ 	.byte	0x04, 0x11
        /*001a*/ 	.short	(.L_24 - .L_23)
	.align		4
.L_23:
        /*001c*/ 	.word	index@($__internal_1_$__cuda_sm10x_tcgen05_guardrail_trap_phase_invalid_during_alloc)
        /*0020*/ 	.word	0x00000000


	//----- nvinfo : EIATTR_FRAME_SIZE
	.align		4
.L_24:
        /*0024*/ 	.byte	0x04, 0x11
        /*0026*/ 	.short	(.L_26 - .L_25)
	.align		4
.L_25:
        /*0028*/ 	.word	index@($__internal_0_$__cuda_sm10x_tcgen05_guardrail_trap_col_being_dealloced_not_returned_by_alloc)
        /*002c*/ 	.word	0x00000000


	//----- nvinfo : EIATTR_FRAME_SIZE
	.align		4
.L_26:
        /*0030*/ 	.byte	0x04, 0x11
        /*0032*/ 	.short	(.L_28 - .L_27)
	.align		4
.L_27:
        /*0034*/ 	.word	index@(_ZN7cutlass13device_kernelINS_4gemm6kernel13GemmUniversalIN4cute5tupleIJiiiiEEENS1_10collective13CollectiveMmaINS1_35MainloopSm100TmaUmmaWarpSpecializedILi3ELi2ELi2ENS5_IJNS4_1CILi1EEENSA_ILi4EEESB_EEEEENS5_IJNSA_ILi128EEENSA_ILi256EEESF_EEENS_12float_e4m3_tENS5_IJlSB_lEEESI_SJ_NS4_8TiledMMAINS4_8MMA_AtomIJNS4_10MMA_TraitsINS4_19SM100_MMA_F8F6F4_SSEJSI_SI_fSF_SG_NS4_17integral_constantINS4_4UMMA5MajorELSQ_0EEESR_NSO_INSP_7ScaleInELSS_0EEEST_EEEEEENS4_6LayoutINS5_IJSB_SB_SB_EEENS5_IJNSA_ILi0EEESY_SY_EEEEENS5_IJNS4_10UnderscoreES11_S11_EEEEENS4_23SM90_TMA_LOAD_MULTICASTENS4_14ComposedLayoutINS4_7SwizzleILi3ELi4ELi3EEENS4_18smem_ptr_flag_bitsILi8EEENSW_INS5_IJNSA_ILi8EEESF_EEENS5_IJSF_SB_EEEEEEEvNS4_8identityENS4_13SM90_TMA_LOADES1E_vS1F_EENS_8epilogue10collective18CollectiveEpilogueINS1I_23Sm100TmaWarpSpecializedILi4ELi2ELi64ELb0ELb0EEEJSH_NS5_IJNSW_ISF_SB_EENSW_INSA_ILi64EEESB_EEEEESI_SJ_SI_SJ_NS1I_6fusion15FusionCallbacksIS1M_NS1R_17LinearCombinationISI_fSI_fLNS_15FloatRoundStyleE2EEESH_S1Q_JEEENS4_5SM1004TMEM4LOAD26SM100_TMEM_LOAD_32dp32b64xES1G_NS15_INS16_ILi2ELi4ELi3EEES19_NSW_INS5_IJS1A_S1O_EEENS5_IJS1O_SB_EEEEEEENS4_39AutoVectorizingCopyWithAssumedAlignmentILi128EEENS4_14SM90_TMA_STOREES25_S27_S27_EEEvvEEEEvNT_6ParamsE)
        /*0038*/ 	.word	0x00000000


	//----- nvinfo : EIATTR_MIN_STACK_SIZE
	.align		4
.L_28:
        /*003c*/ 	.byte	0x04, 0x12
        /*003e*/ 	.short	(.L_30 - .L_29)
	.align		4
.L_29:
        /*0040*/ 	.word	index@(_ZN7cutlass13device_kernelINS_4gemm6kernel13GemmUniversalIN4cute5tupleIJiiiiEEENS1_10collective13CollectiveMmaINS1_35MainloopSm100TmaUmmaWarpSpecializedILi3ELi2ELi2ENS5_IJNS4_1CILi1EEENSA_ILi4EEESB_EEEEENS5_IJNSA_ILi128EEENSA_ILi256EEESF_EEENS_12float_e4m3_tENS5_IJlSB_lEEESI_SJ_NS4_8TiledMMAINS4_8MMA_AtomIJNS4_10MMA_TraitsINS4_19SM100_MMA_F8F6F4_SSEJSI_SI_fSF_SG_NS4_17integral_constantINS4_4UMMA5MajorELSQ_0EEESR_NSO_INSP_7ScaleInELSS_0EEEST_EEEEEENS4_6LayoutINS5_IJSB_SB_SB_EEENS5_IJNSA_ILi0EEESY_SY_EEEEENS5_IJNS4_10UnderscoreES11_S11_EEEEENS4_23SM90_TMA_LOAD_MULTICASTENS4_14ComposedLayoutINS4_7SwizzleILi3ELi4ELi3EEENS4_18smem_ptr_flag_bitsILi8EEENSW_INS5_IJNSA_ILi8EEESF_EEENS5_IJSF_SB_EEEEEEEvNS4_8identityENS4_13SM90_TMA_LOADES1E_vS1F_EENS_8epilogue10collective18CollectiveEpilogueINS1I_23Sm100TmaWarpSpecializedILi4ELi2ELi64ELb0ELb0EEEJSH_NS5_IJNSW_ISF_SB_EENSW_INSA_ILi64EEESB_EEEEESI_SJ_SI_SJ_NS1I_6fusion15FusionCallbacksIS1M_NS1R_17LinearCombinationISI_fSI_fLNS_15FloatRoundStyleE2EEESH_S1Q_JEEENS4_5SM1004TMEM4LOAD26SM100_TMEM_LOAD_32dp32b64xES1G_NS15_INS16_ILi2ELi4ELi3EEES19_NSW_INS5_IJS1A_S1O_EEENS5_IJS1O_SB_EEEEEEENS4_39AutoVectorizingCopyWithAssumedAlignmentILi128EEENS4_14SM90_TMA_STOREES25_S27_S27_EEEvvEEEEvNT_6ParamsE)
        /*0044*/ 	.word	0x00000000
.L_30:


//--------------------- .nv.compat                --------------------------
	.section	.nv.compat,"",@"SHT_CUDA_COMPAT_INFO"
	.align	4
        /*0000*/ 	.byte	0x02, 0x09, 0x01, 0x00, 0x02, 0x02, 0x02, 0x00, 0x02, 0x05, 0x05, 0x00, 0x03, 0x07, 0x01, 0x01
        /*0010*/ 	.byte	0x02, 0x03, 0x01, 0x00, 0x02, 0x06, 0x01, 0x00, 0x04, 0x0b, 0x08, 0x00, 0x09, 0x00, 0x00, 0x00
        /*0020*/ 	.byte	0x00, 0x00, 0x00, 0x00


//--------------------- .nv.info._ZN7cutlass13device_kernelINS_4gemm6kernel13GemmUniversalIN4cute5tupleIJiiiiEEENS1_10collective13CollectiveMmaINS1_35MainloopSm100TmaUmmaWarpSpecializedILi3ELi2ELi2ENS5_IJNS4_1CILi1EEENSA_ILi4EEESB_EEEEENS5_IJNSA_ILi128EEENSA_ILi256EEESF_EEENS_12float_e4m3_tENS5_IJlSB_lEEESI_SJ_NS4_8TiledMMAINS4_8MMA_AtomIJNS4_10MMA_TraitsINS4_19SM100_MMA_F8F6F4_SSEJSI_SI_fSF_SG_NS4_17integral_constantINS4_4UMMA5MajorELSQ_0EEESR_NSO_INSP_7ScaleInELSS_0EEEST_EEEEEENS4_6LayoutINS5_IJSB_SB_SB_EEENS5_IJNSA_ILi0EEESY_SY_EEEEENS5_IJNS4_10UnderscoreES11_S11_EEEEENS4_23SM90_TMA_LOAD_MULTICASTENS4_14ComposedLayoutINS4_7SwizzleILi3ELi4ELi3EEENS4_18smem_ptr_flag_bitsILi8EEENSW_INS5_IJNSA_ILi8EEESF_EEENS5_IJSF_SB_EEEEEEEvNS4_8identityENS4_13SM90_TMA_LOADES1E_vS1F_EENS_8epilogue10collective18CollectiveEpilogueINS1I_23Sm100TmaWarpSpecializedILi4ELi2ELi64ELb0ELb0EEEJSH_NS5_IJNSW_ISF_SB_EENSW_INSA_ILi64EEESB_EEEEESI_SJ_SI_SJ_NS1I_6fusion15FusionCallbacksIS1M_NS1R_17LinearCombinationISI_fSI_fLNS_15FloatRoundStyleE2EEESH_S1Q_JEEENS4_5SM1004TMEM4LOAD26SM100_TMEM_LOAD_32dp32b64xES1G_NS15_INS16_ILi2ELi4ELi3EEES19_NSW_INS5_IJS1A_S1O_EEENS5_IJS1O_SB_EEEEEEENS4_39AutoVectorizingCopyWithAssumedAlignmentILi128EEENS4_14SM90_TMA_STOREES25_S27_S27_EEEvvEEEEvNT_6ParamsE --------------------------
	.section	.nv.info._ZN7cutlass13device_kernelINS_4gemm6kernel13GemmUniversalIN4cute5tupleIJiiiiEEENS1_10collective13CollectiveMmaINS1_35MainloopSm100TmaUmmaWarpSpecializedILi3ELi2ELi2ENS5_IJNS4_1CILi1EEENSA_ILi4EEESB_EEEEENS5_IJNSA_ILi128EEENSA_ILi256EEESF_EEENS_12float_e4m3_tENS5_IJlSB_lEEESI_SJ_NS4_8TiledMMAINS4_8MMA_AtomIJNS4_10MMA_TraitsINS4_19SM100_MMA_F8F6F4_SSEJSI_SI_fSF_SG_NS4_17integral_constantINS4_4UMMA5MajorELSQ_0EEESR_NSO_INSP_7ScaleInELSS_0EEEST_EEEEEENS4_6LayoutINS5_IJSB_SB_SB_EEENS5_IJNSA_ILi0EEESY_SY_EEEEENS5_IJNS4_10UnderscoreES11_S11_EEEEENS4_23SM90_TMA_LOAD_MULTICASTENS4_14ComposedLayoutINS4_7SwizzleILi3ELi4ELi3EEENS4_18smem_ptr_flag_bitsILi8EEENSW_INS5_IJNSA_ILi8EEESF_EEENS5_IJSF_SB_EEEEEEEvNS4_8identityENS4_13SM90_TMA_LOADES1E_vS1F_EENS_8epilogue10collective18CollectiveEpilogueINS1I_23Sm100TmaWarpSpecializedILi4ELi2ELi64ELb0ELb0EEEJSH_NS5_IJNSW_ISF_SB_EENSW_INSA_ILi64EEESB_EEEEESI_SJ_SI_SJ_NS1I_6fusion15FusionCallbacksIS1M_NS1R_17LinearCombinationISI_fSI_fLNS_15FloatRoundStyleE2EEESH_S1Q_JEEENS4_5SM1004TMEM4LOAD26SM100_TMEM_LOAD_32dp32b64xES1G_NS15_INS16_ILi2ELi4ELi3EEES19_NSW_INS5_IJS1A_S1O_EEENS5_IJS1O_SB_EEEEEEENS4_39AutoVectorizingCopyWithAssumedAlignmentILi128EEENS4_14SM90_TMA_STOREES25_S27_S27_EEEvvEEEEvNT_6ParamsE,"",@"SHT_CUDA_INFO"
	.sectionflags	@""
	.align	4


	//----- nvinfo : EIATTR_CUDA_API_VERSION
	.align		4
        /*0000*/ 	.byte	0x04, 0x37
        /*0002*/ 	.short	(.L_32 - .L_31)
.L_31:
        /*0004*/ 	.word	0x00000082


	//----- nvinfo : EIATTR_KPARAM_INFO
	.align		4
.L_32:
        /*0008*/ 	.byte	0x04, 0x17
        /*000a*/ 	.short	(.L_34 - .L_33)
.L_33:
        /*000c*/ 	.word	0x00000000
        /*0010*/ 	.short	0x0000
        /*0012*/ 	.short	0x0000
        /*0014*/ 	.byte	0x00, 0xf0, 0x01, 0x20


	//----- nvinfo : EIATTR_AT_ENTRY_FRAGMENTS
	.align		4
.L_34:
        /*0018*/ 	.byte	0x04, 0x4f
        /*001a*/ 	.short	(.L_36 - .L_35)


	//   ....[0]....
.L_35:
        /*001c*/ 	.word	0x00000006


	//----- nvinfo : EIATTR_RESERVED_SMEM_USED
	.align		4
.L_36:
        /*0020*/ 	.byte	0x01, 0x41
	.zero		2


	//----- nvinfo : EIATTR_SPARSE_MMA_MASK
	.align		4
        /*0024*/ 	.byte	0x03, 0x50
        /*0026*/ 	.short	0x0000


	//----- nvinfo : EIATTR_TCGEN05_1CTA_USED
	.align		4
        /*0028*/ 	.byte	0x01, 0x51
	.zero		2


	//----- nvinfo : EIATTR_MAXREG_COUNT
	.align		4
        /*002c*/ 	.byte	0x03, 0x1b
        /*002e*/ 	.short	0x00ff


	//----- nvinfo : EIATTR_NUM_BARRIERS
	.align		4
        /*0030*/ 	.byte	0x02, 0x4c
        /*0032*/ 	.byte	0x07
	.zero		1


	//----- nvinfo : EIATTR_EXTERNS
	.align		4
        /*0034*/ 	.byte	0x04, 0x0f
        /*0036*/ 	.short	(.L_38 - .L_37)


	//   ....[0]....
	.align		4
.L_37:
        /*0038*/ 	.word	index@(__assertfail)


	//----- nvinfo : EIATTR_MERCURY_ISA_VERSION
	.align		4
.L_38:
        /*003c*/ 	.byte	0x03, 0x5f
        /*003e*/ 	.short	0x0101


	//----- nvinfo : EIATTR_INT_WARP_WIDE_INSTR_OFFSETS
	.align		4
        /*0040*/ 	.byte	0x04, 0x31
        /*0042*/ 	.short	(.L_40 - .L_39)


	//   ....[0]....
.L_39:
        /*0044*/ 	.word	0x00003af0


	//   ....[1]....
        /*0048*/ 	.word	0x00003b10


	//   ....[2]....
        /*004c*/ 	.word	0x00003b40


	//   ....[3]....
        /*0050*/ 	.word	0x000046c0


	//   ....[4]....
        /*0054*/ 	.word	0x00004730


	//   ....[5]....
        /*0058*/ 	.word	0x00004800


	//   ....[6]....
        /*005c*/ 	.word	0x00004880


	//   ....[7]....
        /*0060*/ 	.word	0x00004970


	//   ....[8]....
        /*0064*/ 	.word	0x000049f0


	//   ....[9]....
        /*0068*/ 	.word	0x00004ad0


	//   ....[10]....
        /*006c*/ 	.word	0x00004b80


	//----- nvinfo : EIATTR_COOP_GROUP_MASK_REGIDS
	.align		4
.L_40:
        /*0070*/ 	.byte	0x04, 0x29
        /*0072*/ 	.short	(.L_42 - .L_41)


	//   ....[0]....
.L_41:
        /*0074*/ 	.word	0xffffffff


	//   ....[1]....
        /*0078*/ 	.word	0xffffffff


	//   ....[2]....
        /*007c*/ 	.word	0xffffffff


	//   ....[3]....
        /*0080*/ 	.word	0xffffffff


	//   ....[4]....
        /*0084*/ 	.word	0xffffffff


	//   ....[5]....
        /*0088*/ 	.word	0xffffffff


	//   ....[6]....
        /*008c*/ 	.word	0xffffffff


	//   ....[7]....
        /*0090*/ 	.word	0xffffffff


	//   ....[8]....
        /*0094*/ 	.word	0xffffffff


	//   ....[9]....
        /*0098*/ 	.word	0xffffffff


	//   ....[10]....
        /*009c*/ 	.word	0xffffffff


	//   ....[11]....
        /*00a0*/ 	.word	0xffffffff


	//   ....[12]....
        /*00a4*/ 	.word	0xffffffff


	//   ....[13]....
        /*00a8*/ 	.word	0xffffffff


	//----- nvinfo : EIATTR_COOP_GROUP_INSTR_OFFSETS
	.align		4
.L_42:
        /*00ac*/ 	.byte	0x04, 0x28
        /*00ae*/ 	.short	(.L_44 - .L_43)


	//   ....[0]....
.L_43:
        /*00b0*/ 	.word	0x00000080


	//   ....[1]....
        /*00b4*/ 	.word	0x000004f0


	//   ....[2]....
        /*00b8*/ 	.word	0x00000680


	//   ....[3]....
        /*00bc*/ 	.word	0x00000820


	//   ....[4]....
        /*00c0*/ 	.word	0x00000920


	//   ....[5]....
        /*00c4*/ 	.word	0x00000a90


	//   ....[6]....
        /*00c8*/ 	.word	0x00000bf0


	//   ....[7]....
        /*00cc*/ 	.word	0x00000da0


	//   ....[8]....
        /*00d0*/ 	.word	0x00002010


	//   ....[9]....
        /*00d4*/ 	.word	0x00002e60


	//   ....[10]....
        /*00d8*/ 	.word	0x00003070


	//   ....[11]....
        /*00dc*/ 	.word	0x000030a0


	//   ....[12]....
        /*00e0*/ 	.word	0x000039d0


	//   ....[13]....
        /*00e4*/ 	.word	0x00003c00


	//----- nvinfo : EIATTR_VRC_CTA_INIT_COUNT
	.align		4
.L_44:
        /*00e8*/ 	.byte	0x02, 0x4a
        /*00ea*/ 	.byte	0x80
	.zero		1


	//----- nvinfo : EIATTR_SYSCALL_OFFSETS
	.align		4
        /*00ec*/ 	.byte	0x04, 0x46
        /*00ee*/ 	.short	(.L_46 - .L_45)


	//   ....[0]....
.L_45:
        /*00f0*/ 	.word	0x00005800


	//   ....[1]....
        /*00f4*/ 	.word	0x00005940


	//   ....[2]....
        /*00f8*/ 	.word	0x000061d0


	//   ....[3]....
        /*00fc*/ 	.word	0x000077f0


	//   ....[4]....
        /*0100*/ 	.word	0x00008da0


	//   ....[5]....
        /*0104*/ 	.word	0x0000a370


	//----- nvinfo : EIATTR_MBARRIER_INSTR_OFFSETS
	.align		4
.L_46:
        /*0108*/ 	.byte	0x04, 0x39
        /*010a*/ 	.short	(.L_48 - .L_47)


	//   ....[0]....
.L_47:
        /*010c*/ 	.word	0x00000610
        /*0110*/ 	.word	0x000000ff
        /*0114*/ 	.word	0x00000000
        /*0118*/ 	.short	0x0100
        /*011a*/ 	.byte	0x04
	.zero		1


	//   ....[1]....
        /*011c*/ 	.word	0x00000620
        /*0120*/ 	.word	0x000000ff
        /*0124*/ 	.word	0x00000018
        /*0128*/ 	.short	0x0100
        /*012a*/ 	.byte	0x04
	.zero		1


	//   ....[2]....
        /*012c*/ 	.word	0x00000630
        /*0130*/ 	.word	0x000000ff
        /*0134*/ 	.word	0x00000008
        /*0138*/ 	.short	0x0100
        /*013a*/ 	.byte	0x04
	.zero		1


	//   ....[3]....
        /*013c*/ 	.word	0x00000640
        /*0140*/ 	.word	0x000000ff
        /*0144*/ 	.word	0x00000020
        /*0148*/ 	.short	0x0100
        /*014a*/ 	.byte	0x04
	.zero		1


	//   ....[4]....
        /*014c*/ 	.word	0x00000650
        /*0150*/ 	.word	0x000000ff
        /*0154*/ 	.word	0x00000010
        /*0158*/ 	.short	0x0100
        /*015a*/ 	.byte	0x04
	.zero		1


	//   ....[5]....
        /*015c*/ 	.word	0x00000660
        /*0160*/ 	.word	0x000000ff
        /*0164*/ 	.word	0x00000028
        /*0168*/ 	.short	0x0100
        /*016a*/ 	.byte	0x04
	.zero		1


	//   ....[6]....
        /*016c*/ 	.word	0x00000790
        /*0170*/ 	.word	0x000000ff
        /*0174*/ 	.word	0x00000030
        /*0178*/ 	.short	0x0100
        /*017a*/ 	.byte	0x04
	.zero		1


	//   ....[7]....
        /*017c*/ 	.word	0x000007a0
        /*0180*/ 	.word	0x000000ff
        /*0184*/ 	.word	0x00000050
        /*0188*/ 	.short	0x0100
        /*018a*/ 	.byte	0x04
	.zero		1


	//   ....[8]....
        /*018c*/ 	.word	0x000007b0
        /*0190*/ 	.word	0x000000ff
        /*0194*/ 	.word	0x00000038
        /*0198*/ 	.short	0x0100
        /*019a*/ 	.byte	0x04
	.zero		1


	//   ....[9]....
        /*019c*/ 	.word	0x000007c0
        /*01a0*/ 	.word	0x000000ff
        /*01a4*/ 	.word	0x00000058
        /*01a8*/ 	.short	0x0100
        /*01aa*/ 	.byte	0x04
	.zero		1


	//   ....[10]....
        /*01ac*/ 	.word	0x000007d0
        /*01b0*/ 	.word	0x000000ff
        /*01b4*/ 	.word	0x00000040
        /*01b8*/ 	.short	0x0100
        /*01ba*/ 	.byte	0x04
	.zero		1


	//   ....[11]....
        /*01bc*/ 	.word	0x000007e0
        /*01c0*/ 	.word	0x000000ff
        /*01c4*/ 	.word	0x00000060
        /*01c8*/ 	.short	0x0100
        /*01ca*/ 	.byte	0x04
	.zero		1


	//   ....[12]....
        /*01cc*/ 	.word	0x000007f0
        /*01d0*/ 	.word	0x000000ff
        /*01d4*/ 	.word	0x00000048
        /*01d8*/ 	.short	0x0100
        /*01da*/ 	.byte	0x04
	.zero		1


	//   ....[13]....
        /*01dc*/ 	.word	0x00000800
        /*01e0*/ 	.word	0x000000ff
        /*01e4*/ 	.word	0x00000068
        /*01e8*/ 	.short	0x0100
        /*01ea*/ 	.byte	0x04
	.zero		1


	//   ....[14]....
        /*01ec*/ 	.word	0x000008f0
        /*01f0*/ 	.word	0x000000ff
        /*01f4*/ 	.word	0x00000070
        /*01f8*/ 	.short	0x0100
        /*01fa*/ 	.byte	0x06
	.zero		1


	//   ....[15]....
        /*01fc*/ 	.word	0x00000900
        /*0200*/ 	.word	0x000000ff
        /*0204*/ 	.word	0x00000078
        /*0208*/ 	.short	0x0100
        /*020a*/ 	.byte	0x06
	.zero		1


	//   ....[16]....
        /*020c*/ 	.word	0x00000a40
        /*0210*/ 	.word	0x000000ff
        /*0214*/ 	.word	0x00000080
        /*0218*/ 	.short	0x0100
        /*021a*/ 	.byte	0x06
	.zero		1


	//   ....[17]....
        /*021c*/ 	.word	0x00000a50
        /*0220*/ 	.word	0x000000ff
        /*0224*/ 	.word	0x00000090
        /*0228*/ 	.short	0x0100
        /*022a*/ 	.byte	0x06
	.zero		1


	//   ....[18]....
        /*022c*/ 	.word	0x00000a60
        /*0230*/ 	.word	0x000000ff
        /*0234*/ 	.word	0x00000088
        /*0238*/ 	.short	0x0100
        /*023a*/ 	.byte	0x06
	.zero		1


	//   ....[19]....
        /*023c*/ 	.word	0x00000a70
        /*0240*/ 	.word	0x000000ff
        /*0244*/ 	.word	0x00000098
        /*0248*/ 	.short	0x0100
        /*024a*/ 	.byte	0x06
	.zero		1


	//   ....[20]....
        /*024c*/ 	.word	0x00000ba0
        /*0250*/ 	.word	0x000000ff
        /*0254*/ 	.word	0x000000a0
        /*0258*/ 	.short	0x0100
        /*025a*/ 	.byte	0x04
	.zero		1


	//   ....[21]....
        /*025c*/ 	.word	0x00000bb0
        /*0260*/ 	.word	0x000000ff
        /*0264*/ 	.word	0x000000b0
        /*0268*/ 	.short	0x0100
        /*026a*/ 	.byte	0x04
	.zero		1


	//   ....[22]....
        /*026c*/ 	.word	0x00000bc0
        /*0270*/ 	.word	0x000000ff
        /*0274*/ 	.word	0x000000a8
        /*0278*/ 	.short	0x0100
        /*027a*/ 	.byte	0x04
	.zero		1


	//   ....[23]....
        /*027c*/ 	.word	0x00000bd0
        /*0280*/ 	.word	0x000000ff
        /*0284*/ 	.word	0x000000b8
        /*0288*/ 	.short	0x0100
        /*028a*/ 	.byte	0x04
	.zero		1


	//   ....[24]....
        /*028c*/ 	.word	0x00000cc0
        /*0290*/ 	.word	0x000000ff
        /*0294*/ 	.word	0x000000c0
        /*0298*/ 	.short	0x0100
        /*029a*/ 	.byte	0x04
	.zero		1


	//   ....[25]....
        /*029c*/ 	.word	0x00000cd0
        /*02a0*/ 	.word	0x000000ff
        /*02a4*/ 	.word	0x000000d0
        /*02a8*/ 	.short	0x0100
        /*02aa*/ 	.byte	0x04
	.zero		1


	//   ....[26]....
        /*02ac*/ 	.word	0x00000ce0
        /*02b0*/ 	.word	0x000000ff
        /*02b4*/ 	.word	0x000000c8
        /*02b8*/ 	.short	0x0100
        /*02ba*/ 	.byte	0x04
	.zero		1


	//   ....[27]....
        /*02bc*/ 	.word	0x00000cf0
        /*02c0*/ 	.word	0x000000ff
        /*02c4*/ 	.word	0x000000d8
        /*02c8*/ 	.short	0x0100
        /*02ca*/ 	.byte	0x04
	.zero		1


	//   ....[28]....
        /*02cc*/ 	.word	0x000018c0
        /*02d0*/ 	.word	0x00000000
        /*02d4*/ 	.word	0x000000d0
        /*02d8*/ 	.short	0x010a
        /*02da*/ 	.byte	0xff
	.zero		1


	//   ....[29]....
        /*02dc*/ 	.word	0x000018e0
        /*02e0*/ 	.word	0x00000000
        /*02e4*/ 	.word	0x000000c0
        /*02e8*/ 	.short	0x0101
        /*02ea*/ 	.byte	0xff
	.zero		1


	//   ....[30]....
        /*02ec*/ 	.word	0x000019a0
        /*02f0*/ 	.word	0x000000ff
        /*02f4*/ 	.word	0x00000018
        /*02f8*/ 	.short	0x010a
        /*02fa*/ 	.byte	0x04
	.zero		1


	//   ....[31]....
        /*02fc*/ 	.word	0x00001a20
        /*0300*/ 	.word	0x000000ff
        /*0304*/ 	.word	0x00000018
        /*0308*/ 	.short	0x010a
        /*030a*/ 	.byte	0x21
	.zero		1


	//   ....[32]....
        /*030c*/ 	.word	0x00001bb0
        /*0310*/ 	.word	0x000000ff
        /*0314*/ 	.word	0x00000018
        /*0318*/ 	.short	0x010a
        /*031a*/ 	.byte	0x08
	.zero		1


	//   ....[33]....
        /*031c*/ 	.word	0x00001cd0
        /*0320*/ 	.word	0x000000ff
        /*0324*/ 	.word	0x00000078
        /*0328*/ 	.short	0x0101
        /*032a*/ 	.byte	0x07
	.zero		1


	//   ....[34]....
        /*032c*/ 	.word	0x00001cf0
        /*0330*/ 	.word	0x000000ff
        /*0334*/ 	.word	0x00000018
        /*0338*/ 	.short	0x010a
        /*033a*/ 	.byte	0x04
	.zero		1


	//   ....[35]....
        /*033c*/ 	.word	0x00001d70
        /*0340*/ 	.word	0x000000ff
        /*0344*/ 	.word	0x00000018
        /*0348*/ 	.short	0x010a
        /*034a*/ 	.byte	0x11
	.zero		1


	//   ....[36]....
        /*034c*/ 	.word	0x00001f00
        /*0350*/ 	.word	0x000000ff
        /*0354*/ 	.word	0x00000018
        /*0358*/ 	.short	0x010a
        /*035a*/ 	.byte	0x06
	.zero		1


	//   ....[37]....
        /*035c*/ 	.word	0x00002040
        /*0360*/ 	.word	0x00000003
        /*0364*/ 	.word	0x00000080
        /*0368*/ 	.short	0x010a
        /*036a*/ 	.byte	0xff
	.zero		1


	//   ....[38]....
        /*036c*/ 	.word	0x00002190
        /*0370*/ 	.word	0x00000000
        /*0374*/ 	.word	0x00000000
        /*0378*/ 	.short	0x0101
        /*037a*/ 	.byte	0xff
	.zero		1


	//   ....[39]....
        /*037c*/ 	.word	0x00002740
        /*0380*/ 	.word	0x000000ff
        /*0384*/ 	.word	0x00000000
        /*0388*/ 	.short	0x010a
        /*038a*/ 	.byte	0x04
	.zero		1


	//   ....[40]....
        /*038c*/ 	.word	0x000027d0
        /*0390*/ 	.word	0x000000ff
        /*0394*/ 	.word	0x00000000
        /*0398*/ 	.short	0x010a
        /*039a*/ 	.byte	0x05
	.zero		1


	//   ....[41]....
        /*039c*/ 	.word	0x00002870
        /*03a0*/ 	.word	0x00000000
        /*03a4*/ 	.word	0x00000000
        /*03a8*/ 	.short	0x010a
        /*03aa*/ 	.byte	0xff
	.zero		1


	//   ....[42]....
        /*03ac*/ 	.word	0x000029b0
        /*03b0*/ 	.word	0x00000002
        /*03b4*/ 	.word	0x000000c0
        /*03b8*/ 	.short	0x010a
        /*03ba*/ 	.byte	0xff
	.zero		1


	//   ....[43]....
        /*03bc*/ 	.word	0x00002a10
        /*03c0*/ 	.word	0x00000004
        /*03c4*/ 	.word	0x00000000
        /*03c8*/ 	.short	0x0101
        /*03ca*/ 	.byte	0xff
	.zero		1


	//   ....[44]....
        /*03cc*/ 	.word	0x00002a30
        /*03d0*/ 	.word	0x000000ff
        /*03d4*/ 	.word	0x00000090
        /*03d8*/ 	.short	0x010a
        /*03da*/ 	.byte	0x04
	.zero		1


	//   ....[45]....
        /*03dc*/ 	.word	0x00002b50
        /*03e0*/ 	.word	0x00000002
        /*03e4*/ 	.word	0x00000080
        /*03e8*/ 	.short	0x010a
        /*03ea*/ 	.byte	0xff
	.zero		1


	//   ....[46]....
        /*03ec*/ 	.word	0x00002c60
        /*03f0*/ 	.word	0x00000002
        /*03f4*/ 	.word	0x00000000
        /*03f8*/ 	.short	0x0101
        /*03fa*/ 	.byte	0xff
	.zero		1


	//   ....[47]....
        /*03fc*/ 	.word	0x00002cf0
        /*0400*/ 	.word	0x000000ff
        /*0404*/ 	.word	0x00000090
        /*0408*/ 	.short	0x0106
        /*040a*/ 	.byte	0x04
	.zero		1


	//   ....[48]....
        /*040c*/ 	.word	0x00002d10
        /*0410*/ 	.word	0x000000ff
        /*0414*/ 	.word	0x00000090
        /*0418*/ 	.short	0x010a
        /*041a*/ 	.byte	0x04
	.zero		1


	//   ....[49]....
        /*041c*/ 	.word	0x00002da0
        /*0420*/ 	.word	0x000000ff
        /*0424*/ 	.word	0x00000090
        /*0428*/ 	.short	0x0106
        /*042a*/ 	.byte	0x07
	.zero		1


	//   ....[50]....
        /*042c*/ 	.word	0x00002de0
        /*0430*/ 	.word	0x00000000
        /*0434*/ 	.word	0x00000090
        /*0438*/ 	.short	0x010a
        /*043a*/ 	.byte	0xff
	.zero		1


	//   ....[51]....
        /*043c*/ 	.word	0x00003340
        /*0440*/ 	.word	0x00000000
        /*0444*/ 	.word	0x00000080
        /*0448*/ 	.short	0x010a
        /*044a*/ 	.byte	0xff
	.zero		1


	//   ....[52]....
        /*044c*/ 	.word	0x00003450
        /*0450*/ 	.word	0x00000003
        /*0454*/ 	.word	0x00000000
        /*0458*/ 	.short	0x0101
        /*045a*/ 	.byte	0xff
	.zero		1


	//   ....[53]....
        /*045c*/ 	.word	0x00003460
        /*0460*/ 	.word	0x000000ff
        /*0464*/ 	.word	0x00000000
        /*0468*/ 	.short	0x010a
        /*046a*/ 	.byte	0x04
	.zero		1


	//   ....[54]....
        /*046c*/ 	.word	0x00003480
        /*0470*/ 	.word	0x000000ff
        /*0474*/ 	.word	0x000000b0
        /*0478*/ 	.short	0x010a
        /*047a*/ 	.byte	0x1e
	.zero		1


	//   ....[55]....
        /*047c*/ 	.word	0x00003550
        /*0480*/ 	.word	0x000000ff
        /*0484*/ 	.word	0x00000000
        /*0488*/ 	.short	0x010a
        /*048a*/ 	.byte	0x05
	.zero		1


	//   ....[56]....
        /*048c*/ 	.word	0x00003690
        /*0490*/ 	.word	0x000000ff
        /*0494*/ 	.word	0x00000000
        /*0498*/ 	.short	0x010a
        /*049a*/ 	.byte	0x04
	.zero		1


	//   ....[57]....
        /*049c*/ 	.word	0x00003920
        /*04a0*/ 	.word	0x000000ff
        /*04a4*/ 	.word	0x00000000
        /*04a8*/ 	.short	0x010a
        /*04aa*/ 	.byte	0x04
	.zero		1


	//   ....[58]....
        /*04ac*/ 	.word	0x000039b0
        /*04b0*/ 	.word	0x000000ff
        /*04b4*/ 	.word	0x00000000
        /*04b8*/ 	.short	0x010a
        /*04ba*/ 	.byte	0x04
	.zero		1


	//   ....[59]....
        /*04bc*/ 	.word	0x00003ec0
        /*04c0*/ 	.word	0x0000000c
        /*04c4*/ 	.word	0x00000080
        /*04c8*/ 	.short	0x010a
        /*04ca*/ 	.byte	0xff
	.zero		1


	//   ....[60]....
        /*04cc*/ 	.word	0x00004030
        /*04d0*/ 	.word	0x00000000
        /*04d4*/ 	.word	0x00000000
        /*04d8*/ 	.short	0x0101
        /*04da*/ 	.byte	0xff
	.zero		1


	//   ....[61]....
        /*04dc*/ 	.word	0x000044c0
        /*04e0*/ 	.word	0x000000ff
        /*04e4*/ 	.word	0x00000078
        /*04e8*/ 	.short	0x010a
        /*04ea*/ 	.byte	0x15
	.zero		1


	//   ....[62]....
        /*04ec*/ 	.word	0x00004640
        /*04f0*/ 	.word	0x000000ff
        /*04f4*/ 	.word	0x00000050
        /*04f8*/ 	.short	0x010a
        /*04fa*/ 	.byte	0x15
	.zero		1


	//   ....[63]....
        /*04fc*/ 	.word	0x000047b0
        /*0500*/ 	.word	0x000000ff
        /*0504*/ 	.word	0x00000030
        /*0508*/ 	.short	0x010b
        /*050a*/ 	.byte	0x15
	.zero		1


	//   ....[64]....
        /*050c*/ 	.word	0x000047c0
        /*0510*/ 	.word	0x000000ff
        /*0514*/ 	.word	0x00000000
        /*0518*/ 	.short	0x0101
        /*051a*/ 	.byte	0x28
	.zero		1


	//   ....[65]....
        /*051c*/ 	.word	0x000047d0
        /*0520*/ 	.word	0x000000ff
        /*0524*/ 	.word	0x00000058
        /*0528*/ 	.short	0x010a
        /*052a*/ 	.byte	0x15
	.zero		1


	//   ....[66]....
        /*052c*/ 	.word	0x00004920
        /*0530*/ 	.word	0x000000ff
        /*0534*/ 	.word	0x00000038
        /*0538*/ 	.short	0x010b
        /*053a*/ 	.byte	0x15
	.zero		1


	//   ....[67]....
        /*053c*/ 	.word	0x00004930
        /*0540*/ 	.word	0x000000ff
        /*0544*/ 	.word	0x00000000
        /*0548*/ 	.short	0x0101
        /*054a*/ 	.byte	0x27
	.zero		1


	//   ....[68]....
        /*054c*/ 	.word	0x00004940
        /*0550*/ 	.word	0x000000ff
        /*0554*/ 	.word	0x00000060
        /*0558*/ 	.short	0x010a
        /*055a*/ 	.byte	0x15
	.zero		1


	//   ....[69]....
        /*055c*/ 	.word	0x00004a80
        /*0560*/ 	.word	0x000000ff
        /*0564*/ 	.word	0x00000040
        /*0568*/ 	.short	0x010b
        /*056a*/ 	.byte	0x15
	.zero		1


	//   ....[70]....
        /*056c*/ 	.word	0x00004a90
        /*0570*/ 	.word	0x000000ff
        /*0574*/ 	.word	0x00000000
        /*0578*/ 	.short	0x0101
        /*057a*/ 	.byte	0x26
	.zero		1


	//   ....[71]....
        /*057c*/ 	.word	0x00004aa0
        /*0580*/ 	.word	0x000000ff
        /*0584*/ 	.word	0x00000068
        /*0588*/ 	.short	0x010a
        /*058a*/ 	.byte	0x15
	.zero		1


	//   ....[72]....
        /*058c*/ 	.word	0x00004c90
        /*0590*/ 	.word	0x000000ff
        /*0594*/ 	.word	0x00000048
        /*0598*/ 	.short	0x010b
        /*059a*/ 	.byte	0x15
	.zero		1


	//   ....[73]....
        /*059c*/ 	.word	0x00004ca0
        /*05a0*/ 	.word	0x000000ff
        /*05a4*/ 	.word	0x00000000
        /*05a8*/ 	.short	0x0101
        /*05aa*/ 	.byte	0x25
	.zero		1


	//   ....[74]....
        /*05ac*/ 	.word	0x00004cd0
        /*05b0*/ 	.word	0x000000ff
        /*05b4*/ 	.word	0x00000050
        /*05b8*/ 	.short	0x010a
        /*05ba*/ 	.byte	0x15
	.zero		1


	//   ....[75]....
        /*05bc*/ 	.word	0x00004cf0
        /*05c0*/ 	.word	0x000000ff
        /*05c4*/ 	.word	0x00000058
        /*05c8*/ 	.short	0x010a
        /*05ca*/ 	.byte	0x15
	.zero		1


	//   ....[76]....
        /*05cc*/ 	.word	0x00004d10
        /*05d0*/ 	.word	0x000000ff
        /*05d4*/ 	.word	0x00000060
        /*05d8*/ 	.short	0x010a
        /*05da*/ 	.byte	0x15
	.zero		1


	//   ....[77]....
        /*05dc*/ 	.word	0x00004d50
        /*05e0*/ 	.word	0x00000000
        /*05e4*/ 	.word	0x00000068
        /*05e8*/ 	.short	0x010a
        /*05ea*/ 	.byte	0xff
	.zero		1


	//   ....[78]....
        /*05ec*/ 	.word	0x00005090
        /*05f0*/ 	.word	0x00000003
        /*05f4*/ 	.word	0x00000080
        /*05f8*/ 	.short	0x010a
        /*05fa*/ 	.byte	0xff
	.zero		1


	//   ....[79]....
        /*05fc*/ 	.word	0x00005210
        /*0600*/ 	.word	0x00000000
        /*0604*/ 	.word	0x00000000
        /*0608*/ 	.short	0x0101
        /*060a*/ 	.byte	0xff
	.zero		1


	//   ....[80]....
        /*060c*/ 	.word	0x00005d70
        /*0610*/ 	.word	0x00000003
        /*0614*/ 	.word	0x00000030
        /*0618*/ 	.short	0x010a
        /*061a*/ 	.byte	0xff
	.zero		1


	//   ....[81]....
        /*061c*/ 	.word	0x00005db0
        /*0620*/ 	.word	0x000000b1
        /*0624*/ 	.word	0x000000a0
        /*0628*/ 	.short	0x010a
        /*062a*/ 	.byte	0xff
	.zero		1


	//   ....[82]....
        /*062c*/ 	.word	0x00005ef0
        /*0630*/ 	.word	0x00000003
        /*0634*/ 	.word	0x00000030
        /*0638*/ 	.short	0x010a
        /*063a*/ 	.byte	0xff
	.zero		1


	//   ....[83]....
        /*063c*/ 	.word	0x00006020
        /*0640*/ 	.word	0x00000000
        /*0644*/ 	.word	0x00000000
        /*0648*/ 	.short	0x0101
        /*064a*/ 	.byte	0xff
	.zero		1


	//   ....[84]....
        /*064c*/ 	.word	0x000060a0
        /*0650*/ 	.word	0x000000b1
        /*0654*/ 	.word	0x000000a0
        /*0658*/ 	.short	0x010a
        /*065a*/ 	.byte	0xff
	.zero		1


	//   ....[85]....
        /*065c*/ 	.word	0x00007450
        /*0660*/ 	.word	0x000000be
        /*0664*/ 	.word	0x00000030
        /*0668*/ 	.short	0x010a
        /*066a*/ 	.byte	0xff
	.zero		1


	//   ....[86]....
        /*066c*/ 	.word	0x00007530
        /*0670*/ 	.word	0x000000be
        /*0674*/ 	.word	0x00000030
        /*0678*/ 	.short	0x010a
        /*067a*/ 	.byte	0xff
	.zero		1


	//   ....[87]....
        /*067c*/ 	.word	0x00007660
        /*0680*/ 	.word	0x00000000
        /*0684*/ 	.word	0x00000000
        /*0688*/ 	.short	0x0101
        /*068a*/ 	.byte	0xff
	.zero		1


	//   ....[88]....
        /*068c*/ 	.word	0x00008a00
        /*0690*/ 	.word	0x00000000
        /*0694*/ 	.word	0x00000030
        /*0698*/ 	.short	0x010a
        /*069a*/ 	.byte	0xff
	.zero		1


	//   ....[89]....
        /*069c*/ 	.word	0x00008ae0
        /*06a0*/ 	.word	0x00000000
        /*06a4*/ 	.word	0x00000030
        /*06a8*/ 	.short	0x010a
        /*06aa*/ 	.byte	0xff
	.zero		1


	//   ....[90]....
        /*06ac*/ 	.word	0x00008c30
        /*06b0*/ 	.word	0x00000002
        /*06b4*/ 	.word	0x00000000
        /*06b8*/ 	.short	0x0101
        /*06ba*/ 	.byte	0xff
	.zero		1


	//   ....[91]....
        /*06bc*/ 	.word	0x00009fe0
        /*06c0*/ 	.word	0x00000000
        /*06c4*/ 	.word	0x00000030
        /*06c8*/ 	.short	0x010a
        /*06ca*/ 	.byte	0xff
	.zero		1


	//   ....[92]....
        /*06cc*/ 	.word	0x0000a0c0
        /*06d0*/ 	.word	0x00000000
        /*06d4*/ 	.word	0x00000030
        /*06d8*/ 	.short	0x010a
        /*06da*/ 	.byte	0xff
	.zero		1


	//   ....[93]....
        /*06dc*/ 	.word	0x0000a210
        /*06e0*/ 	.word	0x00000002
        /*06e4*/ 	.word	0x00000000
        /*06e8*/ 	.short	0x0101
        /*06ea*/ 	.byte	0xff
	.zero		1


	//   ....[94]....
        /*06ec*/ 	.word	0x0000a810
        /*06f0*/ 	.word	0x000000ff
        /*06f4*/ 	.word	0x00000000
        /*06f8*/ 	.short	0x0101
        /*06fa*/ 	.byte	0x04
	.zero		1


	//   ....[95]....
        /*06fc*/ 	.word	0x0000b6a0
        /*0700*/ 	.word	0x00000000
        /*0704*/ 	.word	0x000000d0
        /*0708*/ 	.short	0x010a
        /*070a*/ 	.byte	0xff
	.zero		1


	//   ....[96]....
        /*070c*/ 	.word	0x0000b700
        /*0710*/ 	.word	0x00000000
        /*0714*/ 	.word	0x00000018
        /*0718*/ 	.short	0x010a
        /*071a*/ 	.byte	0xff
	.zero		1


	//   ....[97]....
        /*071c*/ 	.word	0x0000b760
        /*0720*/ 	.word	0x00000000
        /*0724*/ 	.word	0x00000018
        /*0728*/ 	.short	0x010a
        /*072a*/ 	.byte	0xff
	.zero		1


	//   ....[98]....
        /*072c*/ 	.word	0x0000b7b0
        /*0730*/ 	.word	0x00000003
        /*0734*/ 	.word	0x00000080
        /*0738*/ 	.short	0x010a
        /*073a*/ 	.byte	0xff
	.zero		1


	//   ....[99]....
        /*073c*/ 	.word	0x0000b810
        /*0740*/ 	.word	0x00000000
        /*0744*/ 	.word	0x00000000
        /*0748*/ 	.short	0x010a
        /*074a*/ 	.byte	0xff
	.zero		1


	//   ....[100]....
        /*074c*/ 	.word	0x0000b870
        /*0750*/ 	.word	0x00000000
        /*0754*/ 	.word	0x00000000
        /*0758*/ 	.short	0x010a
        /*075a*/ 	.byte	0xff
	.zero		1


	//   ....[101]....
        /*075c*/ 	.word	0x0000b8c0
        /*0760*/ 	.word	0x00000002
        /*0764*/ 	.word	0x000000c0
        /*0768*/ 	.short	0x010a
        /*076a*/ 	.byte	0xff
	.zero		1


	//   ....[102]....
        /*076c*/ 	.word	0x0000b920
        /*0770*/ 	.word	0x00000002
        /*0774*/ 	.word	0x00000090
        /*0778*/ 	.short	0x010a
        /*077a*/ 	.byte	0xff
	.zero		1


	//   ....[103]....
        /*077c*/ 	.word	0x0000b970
        /*0780*/ 	.word	0x00000002
        /*0784*/ 	.word	0x00000080
        /*0788*/ 	.short	0x010a
        /*078a*/ 	.byte	0xff
	.zero		1


	//   ....[104]....
        /*078c*/ 	.word	0x0000b9d0
        /*0790*/ 	.word	0x00000000
        /*0794*/ 	.word	0x00000090
        /*0798*/ 	.short	0x010a
        /*079a*/ 	.byte	0xff
	.zero		1


	//   ....[105]....
        /*079c*/ 	.word	0x0000ba20
        /*07a0*/ 	.word	0x00000000
        /*07a4*/ 	.word	0x00000080
        /*07a8*/ 	.short	0x010a
        /*07aa*/ 	.byte	0xff
	.zero		1


	//   ....[106]....
        /*07ac*/ 	.word	0x0000ba80
        /*07b0*/ 	.word	0x00000003
        /*07b4*/ 	.word	0x000000b0
        /*07b8*/ 	.short	0x010a
        /*07ba*/ 	.byte	0xff
	.zero		1


	//   ....[107]....
        /*07bc*/ 	.word	0x0000bae0
        /*07c0*/ 	.word	0x00000000
        /*07c4*/ 	.word	0x00000000
        /*07c8*/ 	.short	0x010a
        /*07ca*/ 	.byte	0xff
	.zero		1


	//   ....[108]....
        /*07cc*/ 	.word	0x0000bb40
        /*07d0*/ 	.word	0x00000000
        /*07d4*/ 	.word	0x00000000
        /*07d8*/ 	.short	0x010a
        /*07da*/ 	.byte	0xff
	.zero		1


	//   ....[109]....
        /*07dc*/ 	.word	0x0000bba0
        /*07e0*/ 	.word	0x00000000
        /*07e4*/ 	.word	0x00000000
        /*07e8*/ 	.short	0x010a
        /*07ea*/ 	.byte	0xff
	.zero		1


	//   ....[110]....
        /*07ec*/ 	.word	0x0000bbf0
        /*07f0*/ 	.word	0x0000000c
        /*07f4*/ 	.word	0x00000080
        /*07f8*/ 	.short	0x010a
        /*07fa*/ 	.byte	0xff
	.zero		1


	//   ....[111]....
        /*07fc*/ 	.word	0x0000bc50
        /*0800*/ 	.word	0x00000000
        /*0804*/ 	.word	0x00000078
        /*0808*/ 	.short	0x010a
        /*080a*/ 	.byte	0xff
	.zero		1


	//   ....[112]....
        /*080c*/ 	.word	0x0000bcb0
        /*0810*/ 	.word	0x00000000
        /*0814*/ 	.word	0x00000050
        /*0818*/ 	.short	0x010a
        /*081a*/ 	.byte	0xff
	.zero		1


	//   ....[113]....
        /*081c*/ 	.word	0x0000bd10
        /*0820*/ 	.word	0x00000000
        /*0824*/ 	.word	0x00000058
        /*0828*/ 	.short	0x010a
        /*082a*/ 	.byte	0xff
	.zero		1


	//   ....[114]....
        /*082c*/ 	.word	0x0000bd70
        /*0830*/ 	.word	0x00000000
        /*0834*/ 	.word	0x00000060
        /*0838*/ 	.short	0x010a
        /*083a*/ 	.byte	0xff
	.zero		1


	//   ....[115]....
        /*083c*/ 	.word	0x0000bdd0
        /*0840*/ 	.word	0x00000000
        /*0844*/ 	.word	0x00000068
        /*0848*/ 	.short	0x010a
        /*084a*/ 	.byte	0xff
	.zero		1


	//   ....[116]....
        /*084c*/ 	.word	0x0000be30
        /*0850*/ 	.word	0x00000000
        /*0854*/ 	.word	0x00000050
        /*0858*/ 	.short	0x010a
        /*085a*/ 	.byte	0xff
	.zero		1


	//   ....[117]....
        /*085c*/ 	.word	0x0000be90
        /*0860*/ 	.word	0x00000000
        /*0864*/ 	.word	0x00000058
        /*0868*/ 	.short	0x010a
        /*086a*/ 	.byte	0xff
	.zero		1


	//   ....[118]....
        /*086c*/ 	.word	0x0000bef0
        /*0870*/ 	.word	0x00000000
        /*0874*/ 	.word	0x00000060
        /*0878*/ 	.short	0x010a
        /*087a*/ 	.byte	0xff
	.zero		1


	//   ....[119]....
        /*087c*/ 	.word	0x0000bf40
        /*0880*/ 	.word	0x00000003
        /*0884*/ 	.word	0x00000080
        /*0888*/ 	.short	0x010a
        /*088a*/ 	.byte	0xff
	.zero		1


	//   ....[120]....
        /*088c*/ 	.word	0x0000bf90
        /*0890*/ 	.word	0x00000003
        /*0894*/ 	.word	0x00000030
        /*0898*/ 	.short	0x010a
        /*089a*/ 	.byte	0xff
	.zero		1


	//   ....[121]....
        /*089c*/ 	.word	0x0000bfe0
        /*08a0*/ 	.word	0x000000b1
        /*08a4*/ 	.word	0x000000a0
        /*08a8*/ 	.short	0x010a
        /*08aa*/ 	.byte	0xff
	.zero		1


	//   ....[122]....
        /*08ac*/ 	.word	0x0000c030
        /*08b0*/ 	.word	0x000000be
        /*08b4*/ 	.word	0x00000030
        /*08b8*/ 	.short	0x010a
        /*08ba*/ 	.byte	0xff
	.zero		1


	//   ....[123]....
        /*08bc*/ 	.word	0x0000c080
        /*08c0*/ 	.word	0x00000000
        /*08c4*/ 	.word	0x00000030
        /*08c8*/ 	.short	0x010a
        /*08ca*/ 	.byte	0xff
	.zero		1


	//   ....[124]....
        /*08cc*/ 	.word	0x0000c0d0
        /*08d0*/ 	.word	0x00000000
        /*08d4*/ 	.word	0x00000030
        /*08d8*/ 	.short	0x010a
        /*08da*/ 	.byte	0xff
	.zero		1


	//----- nvinfo : EIATTR_NUM_MBARRIERS
	.align		4
.L_48:
        /*08dc*/ 	.byte	0x03, 0x38
        /*08de*/ 	.short	0x001c


	//----- nvinfo : EIATTR_EXIT_INSTR_OFFSETS
	.align		4
        /*08e0*/ 	.byte	0x04, 0x1c
        /*08e2*/ 	.short	(.L_50 - .L_49)


	//   ....[0]....
.L_49:
        /*08e4*/ 	.word	0x000028a0


	//   ....[1]....
        /*08e8*/ 	.word	0x00002db0


	//   ....[2]....
        /*08ec*/ 	.word	0x00002e10


	//   ....[3]....
        /*08f0*/ 	.word	0x00003c10


	//   ....[4]....
        /*08f4*/ 	.word	0x00004d80


	//   ....[5]....
        /*08f8*/ 	.word	0x00004dc0


	//   ....[6]....
        /*08fc*/ 	.word	0x0000b690


	//----- nvinfo : EIATTR_MAX_THREADS
	.align		4
.L_50:
        /*0900*/ 	.byte	0x04, 0x05
        /*0902*/ 	.short	(.L_52 - .L_51)
.L_51:
        /*0904*/ 	.word	0x00000100
        /*0908*/ 	.word	0x00000001
        /*090c*/ 	.word	0x00000001


	//----- nvinfo : EIATTR_CRS_STACK_SIZE
	.align		4
.L_52:
        /*0910*/ 	.byte	0x04, 0x1e
        /*0912*/ 	.short	(.L_54 - .L_53)
.L_53:
        /*0914*/ 	.word	0x00000000


	//----- nvinfo : EIATTR_CBANK_PARAM_SIZE
	.align		4
.L_54:
        /*0918*/ 	.byte	0x03, 0x19
        /*091a*/ 	.short	0x0800


	//----- nvinfo : EIATTR_PARAM_CBANK
	.align		4
        /*091c*/ 	.byte	0x04, 0x0a
        /*091e*/ 	.short	(.L_56 - .L_55)
	.align		4
.L_55:
        /*0920*/ 	.word	index@(.nv.constant0._ZN7cutlass13device_kernelINS_4gemm6kernel13GemmUniversalIN4cute5tupleIJiiiiEEENS1_10collective13CollectiveMmaINS1_35MainloopSm100TmaUmmaWarpSpecializedILi3ELi2ELi2ENS5_IJNS4_1CILi1EEENSA_ILi4EEESB_EEEEENS5_IJNSA_ILi128EEENSA_ILi256EEESF_EEENS_12float_e4m3_tENS5_IJlSB_lEEESI_SJ_NS4_8TiledMMAINS4_8MMA_AtomIJNS4_10MMA_TraitsINS4_19SM100_MMA_F8F6F4_SSEJSI_SI_fSF_SG_NS4_17integral_constantINS4_4UMMA5MajorELSQ_0EEESR_NSO_INSP_7ScaleInELSS_0EEEST_EEEEEENS4_6LayoutINS5_IJSB_SB_SB_EEENS5_IJNSA_ILi0EEESY_SY_EEEEENS5_IJNS4_10UnderscoreES11_S11_EEEEENS4_23SM90_TMA_LOAD_MULTICASTENS4_14ComposedLayoutINS4_7SwizzleILi3ELi4ELi3EEENS4_18smem_ptr_flag_bitsILi8EEENSW_INS5_IJNSA_ILi8EEESF_EEENS5_IJSF_SB_EEEEEEEvNS4_8identityENS4_13SM90_TMA_LOADES1E_vS1F_EENS_8epilogue10collective18CollectiveEpilogueINS1I_23Sm100TmaWarpSpecializedILi4ELi2ELi64ELb0ELb0EEEJSH_NS5_IJNSW_ISF_SB_EENSW_INSA_ILi64EEESB_EEEEESI_SJ_SI_SJ_NS1I_6fusion15FusionCallbacksIS1M_NS1R_17LinearCombinationISI_fSI_fLNS_15FloatRoundStyleE2EEESH_S1Q_JEEENS4_5SM1004TMEM4LOAD26SM100_TMEM_LOAD_32dp32b64xES1G_NS15_INS16_ILi2ELi4ELi3EEES19_NSW_INS5_IJS1A_S1O_EEENS5_IJS1O_SB_EEEEEEENS4_39AutoVectorizingCopyWithAssumedAlignmentILi128EEENS4_14SM90_TMA_STOREES25_S27_S27_EEEvvEEEEvNT_6ParamsE)
        /*0924*/ 	.short	0x0380
        /*0926*/ 	.short	0x0800


	//----- nvinfo : EIATTR_SW_WAR
	.align		4
.L_56:
        /*0928*/ 	.byte	0x04, 0x36
        /*092a*/ 	.short	(.L_58 - .L_57)
.L_57:
        /*092c*/ 	.word	0x00000008
.L_58:


//--------------------- .nv.callgraph             --------------------------
	.section	.nv.callgraph,"",@"SHT_CUDA_CALLGRAPH"
	.align	4
	.sectionentsize	8
	.align		4
        /*0000*/ 	.word	0x00000000
	.align		4
        /*0004*/ 	.word	0xffffffff
	.align		4
        /*0008*/ 	.word	index@(_ZN7cutlass13device_kernelINS_4gemm6kernel13GemmUniversalIN4cute5tupleIJiiiiEEENS1_10collective13CollectiveMmaINS1_35MainloopSm100TmaUmmaWarpSpecializedILi3ELi2ELi2ENS5_IJNS4_1CILi1EEENSA_ILi4EEESB_EEEEENS5_IJNSA_ILi128EEENSA_ILi256EEESF_EEENS_12float_e4m3_tENS5_IJlSB_lEEESI_SJ_NS4_8TiledMMAINS4_8MMA_AtomIJNS4_10MMA_TraitsINS4_19SM100_MMA_F8F6F4_SSEJSI_SI_fSF_SG_NS4_17integral_constantINS4_4UMMA5MajorELSQ_0EEESR_NSO_INSP_7ScaleInELSS_0EEEST_EEEEEENS4_6LayoutINS5_IJSB_SB_SB_EEENS5_IJNSA_ILi0EEESY_SY_EEEEENS5_IJNS4_10UnderscoreES11_S11_EEEEENS4_23SM90_TMA_LOAD_MULTICASTENS4_14ComposedLayoutINS4_7SwizzleILi3ELi4ELi3EEENS4_18smem_ptr_flag_bitsILi8EEENSW_INS5_IJNSA_ILi8EEESF_EEENS5_IJSF_SB_EEEEEEEvNS4_8identityENS4_13SM90_TMA_LOADES1E_vS1F_EENS_8epilogue10collective18CollectiveEpilogueINS1I_23Sm100TmaWarpSpecializedILi4ELi2ELi64ELb0ELb0EEEJSH_NS5_IJNSW_ISF_SB_EENSW_INSA_ILi64EEESB_EEEEESI_SJ_SI_SJ_NS1I_6fusion15FusionCallbacksIS1M_NS1R_17LinearCombinationISI_fSI_fLNS_15FloatRoundStyleE2EEESH_S1Q_JEEENS4_5SM1004TMEM4LOAD26SM100_TMEM_LOAD_32dp32b64xES1G_NS15_INS16_ILi2ELi4ELi3EEES19_NSW_INS5_IJS1A_S1O_EEENS5_IJS1O_SB_EEEEEEENS4_39AutoVectorizingCopyWithAssumedAlignmentILi128EEENS4_14SM90_TMA_STOREES25_S27_S27_EEEvvEEEEvNT_6ParamsE)
	.align		4
        /*000c*/ 	.word	index@(__assertfail)
	.align		4
        /*0010*/ 	.word	0x00000000
	.align		4
        /*0014*/ 	.word	0xfffffffe
	.align		4
        /*0018*/ 	.word	0x00000000
	.align		4
        /*001c*/ 	.word	0xfffffffd
	.align		4
        /*0020*/ 	.word	0x00000000
	.align		4
        /*0024*/ 	.word	0xfffffffc


//--------------------- .nv.constant4             --------------------------
	.section	.nv.constant4,"a",@progbits
	.align	8
	.align		8
.nv.constant4:
        /*0000*/ 	.dword	__assertfail
	.align		8
        /*0008*/ 	.dword	__unnamed_1
	.align		8
        /*0010*/ 	.dword	__unnamed_2
	.align		8
        /*0018*/ 	.dword	__unnamed_3
	.align		8
        /*0020*/ 	.dword	_ZN40_INTERNAL_da4bd351_4_k_cu_fd450445_320934cuda3std3__45__cpo5beginE
	.align		8
        /*0028*/ 	.dword	_ZN40_INTERNAL_da4bd351_4_k_cu_fd450445_320934cuda3std3__45__cpo3endE
	.align		8
        /*0030*/ 	.dword	_ZN40_INTERNAL_da4bd351_4_k_cu_fd450445_320934cuda3std3__45__cpo6cbeginE
	.align		8
        /*0038*/ 	.dword	_ZN40_INTERNAL_da4bd351_4_k_cu_fd450445_320934cuda3std3__45__cpo4cendE
	.align		8
        /*0040*/ 	.dword	_ZN40_INTERNAL_da4bd351_4_k_cu_fd450445_320934cuda3std3__442_GLOBAL__N__da4bd351_4_k_cu_fd450445_320936ignoreE
	.align		8
        /*0048*/ 	.dword	_ZN40_INTERNAL_da4bd351_4_k_cu_fd450445_320934cuda3std3__419piecewise_constructE
	.align		8
        /*0050*/ 	.dword	_ZN40_INTERNAL_da4bd351_4_k_cu_fd450445_320934cuda3std3__48in_placeE
	.align		8
        /*0058*/ 	.dword	_ZN40_INTERNAL_da4bd351_4_k_cu_fd450445_320934cuda3std6ranges3__45__cpo4swapE
	.align		8
        /*0060*/ 	.dword	_ZN40_INTERNAL_da4bd351_4_k_cu_fd450445_320934cuda3std6ranges3__45__cpo9iter_moveE
	.align		8
        /*0068*/ 	.dword	_ZN40_INTERNAL_da4bd351_4_k_cu_fd450445_320934cute7productE
	.align		8
        /*0070*/ 	.dword	_ZN40_INTERNAL_da4bd351_4_k_cu_fd450445_320934cute1_E
	.align		8
        /*0078*/ 	.dword	$str$25
	.align		8
        /*0080*/ 	.dword	$str$26
	.align		8
        /*0088*/ 	.dword	$str$27
	.align		8
        /*0090*/ 	.dword	$str$28


//--------------------- .text._ZN7cutlass13device_kernelINS_4gemm6kernel13GemmUniversalIN4cute5tupleIJiiiiEEENS1_10collective13CollectiveMmaINS1_35MainloopSm100TmaUmmaWarpSpecializedILi3ELi2ELi2ENS5_IJNS4_1CILi1EEENSA_ILi4EEESB_EEEEENS5_IJNSA_ILi128EEENSA_ILi256EEESF_EEENS_12float_e4m3_tENS5_IJlSB_lEEESI_SJ_NS4_8TiledMMAINS4_8MMA_AtomIJNS4_10MMA_TraitsINS4_19SM100_MMA_F8F6F4_SSEJSI_SI_fSF_SG_NS4_17integral_constantINS4_4UMMA5MajorELSQ_0EEESR_NSO_INSP_7ScaleInELSS_0EEEST_EEEEEENS4_6LayoutINS5_IJSB_SB_SB_EEENS5_IJNSA_ILi0EEESY_SY_EEEEENS5_IJNS4_10UnderscoreES11_S11_EEEEENS4_23SM90_TMA_LOAD_MULTICASTENS4_14ComposedLayoutINS4_7SwizzleILi3ELi4ELi3EEENS4_18smem_ptr_flag_bitsILi8EEENSW_INS5_IJNSA_ILi8EEESF_EEENS5_IJSF_SB_EEEEEEEvNS4_8identityENS4_13SM90_TMA_LOADES1E_vS1F_EENS_8epilogue10collective18CollectiveEpilogueINS1I_23Sm100TmaWarpSpecializedILi4ELi2ELi64ELb0ELb0EEEJSH_NS5_IJNSW_ISF_SB_EENSW_INSA_ILi64EEESB_EEEEESI_SJ_SI_SJ_NS1I_6fusion15FusionCallbacksIS1M_NS1R_17LinearCombinationISI_fSI_fLNS_15FloatRoundStyleE2EEESH_S1Q_JEEENS4_5SM1004TMEM4LOAD26SM100_TMEM_LOAD_32dp32b64xES1G_NS15_INS16_ILi2ELi4ELi3EEES19_NSW_INS5_IJS1A_S1O_EEENS5_IJS1O_SB_EEEEEEENS4_39AutoVectorizingCopyWithAssumedAlignmentILi128EEENS4_14SM90_TMA_STOREES25_S27_S27_EEEvvEEEEvNT_6ParamsE --------------------------
	.section	.text._ZN7cutlass13device_kernelINS_4gemm6kernel13GemmUniversalIN4cute5tupleIJiiiiEEENS1_10collective13CollectiveMmaINS1_35MainloopSm100TmaUmmaWarpSpecializedILi3ELi2ELi2ENS5_IJNS4_1CILi1EEENSA_ILi4EEESB_EEEEENS5_IJNSA_ILi128EEENSA_ILi256EEESF_EEENS_12float_e4m3_tENS5_IJlSB_lEEESI_SJ_NS4_8TiledMMAINS4_8MMA_AtomIJNS4_10MMA_TraitsINS4_19SM100_MMA_F8F6F4_SSEJSI_SI_fSF_SG_NS4_17integral_constantINS4_4UMMA5MajorELSQ_0EEESR_NSO_INSP_7ScaleInELSS_0EEEST_EEEEEENS4_6LayoutINS5_IJSB_SB_SB_EEENS5_IJNSA_ILi0EEESY_SY_EEEEENS5_IJNS4_10UnderscoreES11_S11_EEEEENS4_23SM90_TMA_LOAD_MULTICASTENS4_14ComposedLayoutINS4_7SwizzleILi3ELi4ELi3EEENS4_18smem_ptr_flag_bitsILi8EEENSW_INS5_IJNSA_ILi8EEESF_EEENS5_IJSF_SB_EEEEEEEvNS4_8identityENS4_13SM90_TMA_LOADES1E_vS1F_EENS_8epilogue10collective18CollectiveEpilogueINS1I_23Sm100TmaWarpSpecializedILi4ELi2ELi64ELb0ELb0EEEJSH_NS5_IJNSW_ISF_SB_EENSW_INSA_ILi64EEESB_EEEEESI_SJ_SI_SJ_NS1I_6fusion15FusionCallbacksIS1M_NS1R_17LinearCombinationISI_fSI_fLNS_15FloatRoundStyleE2EEESH_S1Q_JEEENS4_5SM1004TMEM4LOAD26SM100_TMEM_LOAD_32dp32b64xES1G_NS15_INS16_ILi2ELi4ELi3EEES19_NSW_INS5_IJS1A_S1O_EEENS5_IJS1O_SB_EEEEEEENS4_39AutoVectorizingCopyWithAssumedAlignmentILi128EEENS4_14SM90_TMA_STOREES25_S27_S27_EEEvvEEEEvNT_6ParamsE,"ax",@progbits
	.align	128
.text._ZN7cutlass13device_kernelINS_4gemm6kernel13GemmUniversalIN4cute5tupleIJiiiiEEENS1_10collective13CollectiveMmaINS1_35MainloopSm100TmaUmmaWarpSpecializedILi3ELi2ELi2ENS5_IJNS4_1CILi1EEENSA_ILi4EEESB_EEEEENS5_IJNSA_ILi128EEENSA_ILi256EEESF_EEENS_12float_e4m3_tENS5_IJlSB_lEEESI_SJ_NS4_8TiledMMAINS4_8MMA_AtomIJNS4_10MMA_TraitsINS4_19SM100_MMA_F8F6F4_SSEJSI_SI_fSF_SG_NS4_17integral_constantINS4_4UMMA5MajorELSQ_0EEESR_NSO_INSP_7ScaleInELSS_0EEEST_EEEEEENS4_6LayoutINS5_IJSB_SB_SB_EEENS5_IJNSA_ILi0EEESY_SY_EEEEENS5_IJNS4_10UnderscoreES11_S11_EEEEENS4_23SM90_TMA_LOAD_MULTICASTENS4_14ComposedLayoutINS4_7SwizzleILi3ELi4ELi3EEENS4_18smem_ptr_flag_bitsILi8EEENSW_INS5_IJNSA_ILi8EEESF_EEENS5_IJSF_SB_EEEEEEEvNS4_8identityENS4_13SM90_TMA_LOADES1E_vS1F_EENS_8epilogue10collective18CollectiveEpilogueINS1I_23Sm100TmaWarpSpecializedILi4ELi2ELi64ELb0ELb0EEEJSH_NS5_IJNSW_ISF_SB_EENSW_INSA_ILi64EEESB_EEEEESI_SJ_SI_SJ_NS1I_6fusion15FusionCallbacksIS1M_NS1R_17LinearCombinationISI_fSI_fLNS_15FloatRoundStyleE2EEESH_S1Q_JEEENS4_5SM1004TMEM4LOAD26SM100_TMEM_LOAD_32dp32b64xES1G_NS15_INS16_ILi2ELi4ELi3EEES19_NSW_INS5_IJS1A_S1O_EEENS5_IJS1O_SB_EEEEEEENS4_39AutoVectorizingCopyWithAssumedAlignmentILi128EEENS4_14SM90_TMA_STOREES25_S27_S27_EEEvvEEEEvNT_6ParamsE:
        .type           _ZN7cutlass13device_kernelINS_4gemm6kernel13GemmUniversalIN4cute5tupleIJiiiiEEENS1_10collective13CollectiveMmaINS1_35MainloopSm100TmaUmmaWarpSpecializedILi3ELi2ELi2ENS5_IJNS4_1CILi1EEENSA_ILi4EEESB_EEEEENS5_IJNSA_ILi128EEENSA_ILi256EEESF_EEENS_12float_e4m3_tENS5_IJlSB_lEEESI_SJ_NS4_8TiledMMAINS4_8MMA_AtomIJNS4_10MMA_TraitsINS4_19SM100_MMA_F8F6F4_SSEJSI_SI_fSF_SG_NS4_17integral_constantINS4_4UMMA5MajorELSQ_0EEESR_NSO_INSP_7ScaleInELSS_0EEEST_EEEEEENS4_6LayoutINS5_IJSB_SB_SB_EEENS5_IJNSA_ILi0EEESY_SY_EEEEENS5_IJNS4_10UnderscoreES11_S11_EEEEENS4_23SM90_TMA_LOAD_MULTICASTENS4_14ComposedLayoutINS4_7SwizzleILi3ELi4ELi3EEENS4_18smem_ptr_flag_bitsILi8EEENSW_INS5_IJNSA_ILi8EEESF_EEENS5_IJSF_SB_EEEEEEEvNS4_8identityENS4_13SM90_TMA_LOADES1E_vS1F_EENS_8epilogue10collective18CollectiveEpilogueINS1I_23Sm100TmaWarpSpecializedILi4ELi2ELi64ELb0ELb0EEEJSH_NS5_IJNSW_ISF_SB_EENSW_INSA_ILi64EEESB_EEEEESI_SJ_SI_SJ_NS1I_6fusion15FusionCallbacksIS1M_NS1R_17LinearCombinationISI_fSI_fLNS_15FloatRoundStyleE2EEESH_S1Q_JEEENS4_5SM1004TMEM4LOAD26SM100_TMEM_LOAD_32dp32b64xES1G_NS15_INS16_ILi2ELi4ELi3EEES19_NSW_INS5_IJS1A_S1O_EEENS5_IJS1O_SB_EEEEEEENS4_39AutoVectorizingCopyWithAssumedAlignmentILi128EEENS4_14SM90_TMA_STOREES25_S27_S27_EEEvvEEEEvNT_6ParamsE,@function
        .size           _ZN7cutlass13device_kernelINS_4gemm6kernel13GemmUniversalIN4cute5tupleIJiiiiEEENS1_10collective13CollectiveMmaINS1_35MainloopSm100TmaUmmaWarpSpecializedILi3ELi2ELi2ENS5_IJNS4_1CILi1EEENSA_ILi4EEESB_EEEEENS5_IJNSA_ILi128EEENSA_ILi256EEESF_EEENS_12float_e4m3_tENS5_IJlSB_lEEESI_SJ_NS4_8TiledMMAINS4_8MMA_AtomIJNS4_10MMA_TraitsINS4_19SM100_MMA_F8F6F4_SSEJSI_SI_fSF_SG_NS4_17integral_constantINS4_4UMMA5MajorELSQ_0EEESR_NSO_INSP_7ScaleInELSS_0EEEST_EEEEEENS4_6LayoutINS5_IJSB_SB_SB_EEENS5_IJNSA_ILi0EEESY_SY_EEEEENS5_IJNS4_10UnderscoreES11_S11_EEEEENS4_23SM90_TMA_LOAD_MULTICASTENS4_14ComposedLayoutINS4_7SwizzleILi3ELi4ELi3EEENS4_18smem_ptr_flag_bitsILi8EEENSW_INS5_IJNSA_ILi8EEESF_EEENS5_IJSF_SB_EEEEEEEvNS4_8identityENS4_13SM90_TMA_LOADES1E_vS1F_EENS_8epilogue10collective18CollectiveEpilogueINS1I_23Sm100TmaWarpSpecializedILi4ELi2ELi64ELb0ELb0EEEJSH_NS5_IJNSW_ISF_SB_EENSW_INSA_ILi64EEESB_EEEEESI_SJ_SI_SJ_NS1I_6fusion15FusionCallbacksIS1M_NS1R_17LinearCombinationISI_fSI_fLNS_15FloatRoundStyleE2EEESH_S1Q_JEEENS4_5SM1004TMEM4LOAD26SM100_TMEM_LOAD_32dp32b64xES1G_NS15_INS16_ILi2ELi4ELi3EEES19_NSW_INS5_IJS1A_S1O_EEENS5_IJS1O_SB_EEEEEEENS4_39AutoVectorizingCopyWithAssumedAlignmentILi128EEENS4_14SM90_TMA_STOREES25_S27_S27_EEEvvEEEEvNT_6ParamsE,(.L_x_171 - _ZN7cutlass13device_kernelINS_4gemm6kernel13GemmUniversalIN4cute5tupleIJiiiiEEENS1_10collective13CollectiveMmaINS1_35MainloopSm100TmaUmmaWarpSpecializedILi3ELi2ELi2ENS5_IJNS4_1CILi1EEENSA_ILi4EEESB_EEEEENS5_IJNSA_ILi128EEENSA_ILi256EEESF_EEENS_12float_e4m3_tENS5_IJlSB_lEEESI_SJ_NS4_8TiledMMAINS4_8MMA_AtomIJNS4_10MMA_TraitsINS4_19SM100_MMA_F8F6F4_SSEJSI_SI_fSF_SG_NS4_17integral_constantINS4_4UMMA5MajorELSQ_0EEESR_NSO_INSP_7ScaleInELSS_0EEEST_EEEEEENS4_6LayoutINS5_IJSB_SB_SB_EEENS5_IJNSA_ILi0EEESY_SY_EEEEENS5_IJNS4_10UnderscoreES11_S11_EEEEENS4_23SM90_TMA_LOAD_MULTICASTENS4_14ComposedLayoutINS4_7SwizzleILi3ELi4ELi3EEENS4_18smem_ptr_flag_bitsILi8EEENSW_INS5_IJNSA_ILi8EEESF_EEENS5_IJSF_SB_EEEEEEEvNS4_8identityENS4_13SM90_TMA_LOADES1E_vS1F_EENS_8epilogue10collective18CollectiveEpilogueINS1I_23Sm100TmaWarpSpecializedILi4ELi2ELi64ELb0ELb0EEEJSH_NS5_IJNSW_ISF_SB_EENSW_INSA_ILi64EEESB_EEEEESI_SJ_SI_SJ_NS1I_6fusion15FusionCallbacksIS1M_NS1R_17LinearCombinationISI_fSI_fLNS_15FloatRoundStyleE2EEESH_S1Q_JEEENS4_5SM1004TMEM4LOAD26SM100_TMEM_LOAD_32dp32b64xES1G_NS15_INS16_ILi2ELi4ELi3EEES19_NSW_INS5_IJS1A_S1O_EEENS5_IJS1O_SB_EEEEEEENS4_39AutoVectorizingCopyWithAssumedAlignmentILi128EEENS4_14SM90_TMA_STOREES25_S27_S27_EEEvvEEEEvNT_6ParamsE)
        .other          _ZN7cutlass13device_kernelINS_4gemm6kernel13GemmUniversalIN4cute5tupleIJiiiiEEENS1_10collective13CollectiveMmaINS1_35MainloopSm100TmaUmmaWarpSpecializedILi3ELi2ELi2ENS5_IJNS4_1CILi1EEENSA_ILi4EEESB_EEEEENS5_IJNSA_ILi128EEENSA_ILi256EEESF_EEENS_12float_e4m3_tENS5_IJlSB_lEEESI_SJ_NS4_8TiledMMAINS4_8MMA_AtomIJNS4_10MMA_TraitsINS4_19SM100_MMA_F8F6F4_SSEJSI_SI_fSF_SG_NS4_17integral_constantINS4_4UMMA5MajorELSQ_0EEESR_NSO_INSP_7ScaleInELSS_0EEEST_EEEEEENS4_6LayoutINS5_IJSB_SB_SB_EEENS5_IJNSA_ILi0EEESY_SY_EEEEENS5_IJNS4_10UnderscoreES11_S11_EEEEENS4_23SM90_TMA_LOAD_MULTICASTENS4_14ComposedLayoutINS4_7SwizzleILi3ELi4ELi3EEENS4_18smem_ptr_flag_bitsILi8EEENSW_INS5_IJNSA_ILi8EEESF_EEENS5_IJSF_SB_EEEEEEEvNS4_8identityENS4_13SM90_TMA_LOADES1E_vS1F_EENS_8epilogue10collective18CollectiveEpilogueINS1I_23Sm100TmaWarpSpecializedILi4ELi2ELi64ELb0ELb0EEEJSH_NS5_IJNSW_ISF_SB_EENSW_INSA_ILi64EEESB_EEEEESI_SJ_SI_SJ_NS1I_6fusion15FusionCallbacksIS1M_NS1R_17LinearCombinationISI_fSI_fLNS_15FloatRoundStyleE2EEESH_S1Q_JEEENS4_5SM1004TMEM4LOAD26SM100_TMEM_LOAD_32dp32b64xES1G_NS15_INS16_ILi2ELi4ELi3EEES19_NSW_INS5_IJS1A_S1O_EEENS5_IJS1O_SB_EEEEEEENS4_39AutoVectorizingCopyWithAssumedAlignmentILi128EEENS4_14SM90_TMA_STOREES25_S27_S27_EEEvvEEEEvNT_6ParamsE,@"STO_CUDA_ENTRY STV_DEFAULT"
_ZN7cutlass13device_kernelINS_4gemm6kernel13GemmUniversalIN4cute5tupleIJiiiiEEENS1_10collective13CollectiveMmaINS1_35MainloopSm100TmaUmmaWarpSpecializedILi3ELi2ELi2ENS5_IJNS4_1CILi1EEENSA_ILi4EEESB_EEEEENS5_IJNSA_ILi128EEENSA_ILi256EEESF_EEENS_12float_e4m3_tENS5_IJlSB_lEEESI_SJ_NS4_8TiledMMAINS4_8MMA_AtomIJNS4_10MMA_TraitsINS4_19SM100_MMA_F8F6F4_SSEJSI_SI_fSF_SG_NS4_17integral_constantINS4_4UMMA5MajorELSQ_0EEESR_NSO_INSP_7ScaleInELSS_0EEEST_EEEEEENS4_6LayoutINS5_IJSB_SB_SB_EEENS5_IJNSA_ILi0EEESY_SY_EEEEENS5_IJNS4_10UnderscoreES11_S11_EEEEENS4_23SM90_TMA_LOAD_MULTICASTENS4_14ComposedLayoutINS4_7SwizzleILi3ELi4ELi3EEENS4_18smem_ptr_flag_bitsILi8EEENSW_INS5_IJNSA_ILi8EEESF_EEENS5_IJSF_SB_EEEEEEEvNS4_8identityENS4_13SM90_TMA_LOADES1E_vS1F_EENS_8epilogue10collective18CollectiveEpilogueINS1I_23Sm100TmaWarpSpecializedILi4ELi2ELi64ELb0ELb0EEEJSH_NS5_IJNSW_ISF_SB_EENSW_INSA_ILi64EEESB_EEEEESI_SJ_SI_SJ_NS1I_6fusion15FusionCallbacksIS1M_NS1R_17LinearCombinationISI_fSI_fLNS_15FloatRoundStyleE2EEESH_S1Q_JEEENS4_5SM1004TMEM4LOAD26SM100_TMEM_LOAD_32dp32b64xES1G_NS15_INS16_ILi2ELi4ELi3EEES19_NSW_INS5_IJS1A_S1O_EEENS5_IJS1O_SB_EEEEEEENS4_39AutoVectorizingCopyWithAssumedAlignmentILi128EEENS4_14SM90_TMA_STOREES25_S27_S27_EEEvvEEEEvNT_6ParamsE:
[----:B------:R-:W1:Y:S01]  /*0000*/  LDC R1, c[0x0][0x37c] ;  /* 0x0000df00ff017b82 */ /* 0x000e620000000800 */
[----:B------:R-:W2:Y:S01]  /*0010*/  S2R R170, SR_TID.X ;  /* 0x0000000000aa7919 */ /* 0x000ea20000002100 */
[----:B------:R-:W3:Y:S01]  /*0020*/  LDCU.64 UR8, c[0x0][0x890] ;  /* 0x00011200ff0877ac */ /* 0x000ee20008000a00 */
[----:B------:R-:W-:Y:S02]  /*0030*/  PRMT R158, RZ, 0x7610, R158 ;  /* 0x00007610ff9e7816 */ /* 0x000fe4000000009e */
[----:B------:R-:W-:Y:S01]  /*0040*/  ELECT P3, URZ, PT ;  /* 0x0000000000ff782f */ /* 0x000fe20003860000 */
[----:B---3--:R-:W-:-:S04]  /*0050*/  UISETP.NE.U32.AND UP0, UPT, UR8, URZ, UPT ;  /* 0x000000ff0800728c */ /* 0x008fc8000bf05070 */
[----:B------:R-:W-:Y:S01]  /*0060*/  UISETP.NE.AND.EX UP0, UPT, UR9, URZ, UPT, UP0 ;  /* 0x000000ff0900728c */ /* 0x000fe2000bf05300 */
[----:B--2---:R-:W-:-:S05]  /*0070*/  SHF.R.U32.HI R159, RZ, 0x5, R170 ;  /* 0x00000005ff9f7819 */ /* 0x004fca00000116aa */
[----:B------:R-:W2:Y:S02]  /*0080*/  SHFL.IDX PT, R0, R159, RZ, 0x1f ;  /* 0x00001fff9f007589 */ /* 0x000ea400000e0000 */
[----:B--2---:R-:W-:Y:S01]  /*0090*/  R2UR UR17, R0 ;  /* 0x00000000001172ca */ /* 0x004fe200000e0000 */
[----:B-1----:R-:W-:-:S14]  /*00a0*/  BRA.U UP0, `(.L_x_0) ;  /* 0x0000000100307547 */ /* 0x002fdc000b800000 */
[----:B------:R-:W1:Y:S02]  /*00b0*/  LDCU.64 UR4, c[0x0][0x888] ;  /* 0x00011100ff0477ac */ /* 0x000e640008000a00 */
[----:B-1----:R-:W-:-:S04]  /*00c0*/  UISETP.NE.U32.AND UP0, UPT, UR4, URZ, UPT ;  /* 0x000000ff0400728c */ /* 0x002fc8000bf05070 */
[----:B------:R-:W-:-:S09]  /*00d0*/  UISETP.NE.AND.EX UP0, UPT, UR5, URZ, UPT, UP0 ;  /* 0x000000ff0500728c */ /* 0x000fd2000bf05300 */
[----:B------:R-:W-:Y:S05]  /*00e0*/  BRA.U !UP0, `(.L_x_1) ;  /* 0x0000000108147547 */ /* 0x000fea000b800000 */
[----:B------:R-:W1:Y:S01]  /*00f0*/  LDC.64 R2, c[0x0][0x888] ;  /* 0x00022200ff027b82 */ /* 0x000e620000000a00 */
[----:B------:R-:W1:Y:S02]  /*0100*/  LDCU.64 UR4, c[0x0][0x358] ;  /* 0x00006b00ff0477ac */ /* 0x000e640008000a00 */
[----:B-1----:R1:W5:Y:S01]  /*0110*/  LDG.E R73, desc[UR4][R2.64] ;  /* 0x0000000402497981 */ /* 0x002362000c1e1900 */
[----:B------:R-:W-:Y:S01]  /*0120*/  HFMA2 R158, -RZ, RZ, 0, 5.9604644775390625e-08 ;  /* 0x00000001ff9e7431 */ /* 0x000fe200000001ff */
[----:B------:R-:W-:Y:S05]  /*0130*/  BRA `(.L_x_0) ;  /* 0x00000000000c7947 */ /* 0x000fea0003800000 */
.L_x_1:
[----:B------:R-:W1:Y:S01]  /*0140*/  LDCU UR4, c[0x0][0x880] ;  /* 0x00011000ff0477ac */ /* 0x000e620008000800 */
[----:B------:R-:W-:Y:S01]  /*0150*/  HFMA2 R158, -RZ, RZ, 0, 5.9604644775390625e-08 ;  /* 0x00000001ff9e7431 */ /* 0x000fe200000001ff */
[----:B-1----:R-:W-:-:S07]  /*0160*/  MOV R73, UR4 ;  /* 0x0000000400497c02 */ /* 0x002fce0008000f00 */
.L_x_0:
[----:B------:R-:W2:Y:S02]  /*0170*/  LDCU.64 UR4, c[0x0][0x8b0] ;  /* 0x00011600ff0477ac */ /* 0x000ea40008000a00 */
[----:B--2---:R-:W-:-:S04]  /*0180*/  UISETP.NE.U32.AND UP0, UPT, UR4, URZ, UPT ;  /* 0x000000ff0400728c */ /* 0x004fc8000bf05070 */
[----:B------:R-:W-:-:S09]  /*0190*/  UISETP.NE.AND.EX UP0, UPT, UR5, URZ, UPT, UP0 ;  /* 0x000000ff0500728c */ /* 0x000fd2000bf05300 */
[----:B------:R-:W-:Y:S05]  /*01a0*/  BRA.U UP0, `(.L_x_2) ;  /* 0x0000000100287547 */ /* 0x000fea000b800000 */
[----:B------:R-:W2:Y:S02]  /*01b0*/  LDCU.64 UR4, c[0x0][0x8a8] ;  /* 0x00011500ff0477ac */ /* 0x000ea40008000a00 */
[----:B--2---:R-:W-:-:S04]  /*01c0*/  UISETP.NE.U32.AND UP0, UPT, UR4, URZ, UPT ;  /* 0x000000ff0400728c */ /* 0x004fc8000bf05070 */
[----:B------:R-:W-:-:S09]  /*01d0*/  UISETP.NE.AND.EX UP0, UPT, UR5, URZ, UPT, UP0 ;  /* 0x000000ff0500728c */ /* 0x000fd2000bf05300 */
[----:B------:R-:W-:Y:S05]  /*01e0*/  BRA.U !UP0, `(.L_x_3) ;  /* 0x0000000108107547 */ /* 0x000fea000b800000 */
[----:B------:R-:W2:Y:S01]  /*01f0*/  LDC.64 R70, c[0x0][0x8a8] ;  /* 0x00022a00ff467b82 */ /* 0x000ea20000000a00 */
[----:B------:R-:W2:Y:S02]  /*0200*/  LDCU.64 UR4, c[0x0][0x358] ;  /* 0x00006b00ff0477ac */ /* 0x000ea40008000a00 */
[----:B--2---:R2:W5:Y:S01]  /*0210*/  LDG.E R70, desc[UR4][R70.64] ;  /* 0x0000000446467981 */ /* 0x004562000c1e1900 */
[----:B------:R-:W-:Y:S05]  /*0220*/  BRA `(.L_x_2) ;  /* 0x0000000000087947 */ /* 0x000fea0003800000 */
.L_x_3:
[----:B------:R-:W2:Y:S02]  /*0230*/  LDCU UR4, c[0x0][0x8a0] ;  /* 0x00011400ff0477ac */ /* 0x000ea40008000800 */
[----:B--2---:R-:W-:Y:S02]  /*0240*/  MOV R70, UR4 ;  /* 0x0000000400467c02 */ /* 0x004fe40008000f00 */
.L_x_2:
[----:B------:R-:W-:Y:S01]  /*0250*/  IMAD.U32 R0, RZ, RZ, UR17 ;  /* 0x00000011ff007e24 */ /* 0x000fe2000f8e00ff */
[----:B------:R-:W-:Y:S04]  /*0260*/  BSSY.RECONVERGENT B0, `(.L_x_4) ;  /* 0x000000c000007945 */ /* 0x000fe80003800200 */
[C---:B------:R-:W-:Y:S02]  /*0270*/  ISETP.NE.OR P1, PT, R0.reuse, 0x1, !P3 ;  /* 0x000000010000780c */ /* 0x040fe40005f25670 */
[----:B------:R-:W-:-:S11]  /*0280*/  ISETP.NE.OR P0, PT, R0, 0x3, !P3 ;  /* 0x000000030000780c */ /* 0x000fd60005f05670 */
[----:B------:R-:W-:Y:S05]  /*0290*/  @P1 BRA `(.L_x_5) ;  /* 0x0000000000201947 */ /* 0x000fea0003800000 */
[----:B------:R-:W3:Y:S02]  /*02a0*/  LDCU.64 UR4, c[0x0][0x348] ;  /* 0x00006900ff0477ac */ /* 0x000ee40008000a00 */
[----:B---3--:R-:W-:Y:S02]  /*02b0*/  UIADD3 UR6, UP1, UPT, UR4, 0x80, URZ ;  /* 0x0000008004067890 */ /* 0x008fe4000ff3e0ff */
[----:B------:R-:W-:Y:S02]  /*02c0*/  UIADD3 UR4, UP0, UPT, UR4, 0x180, URZ ;  /* 0x0000018004047890 */ /* 0x000fe4000ff1e0ff */
[----:B------:R-:W-:Y:S02]  /*02d0*/  UIADD3.X UR7, UPT, UPT, URZ, UR5, URZ, UP1, !UPT ;  /* 0x00000005ff077290 */ /* 0x000fe40008ffe4ff */
[----:B------:R-:W-:-:S07]  /*02e0*/  UIADD3.X UR5, UPT, UPT, URZ, UR5, URZ, UP0, !UPT ;  /* 0x00000005ff057290 */ /* 0x000fce00087fe4ff */
[----:B------:R3:W-:Y:S02]  /*02f0*/  UTMACCTL.PF [UR6] ;  /* 0x00000000060079b9 */ /* 0x0007e40008040000 */
[----:B------:R3:W-:Y:S02]  /*0300*/  UTMACCTL.PF [UR4] ;  /* 0x00000000040079b9 */ /* 0x0007e40008040000 */
[----:B---3--:R-:W-:Y:S01]  /*0310*/  NOP ;  /* 0x0000000000007918 */ /* 0x008fe20000000000 */
.L_x_5:
[----:B------:R-:W-:Y:S05]  /*0320*/  BSYNC.RECONVERGENT B0 ;  /* 0x0000000000007941 */ /* 0x000fea0003800200 */
.L_x_4:
[----:B------:R-:W-:Y:S04]  /*0330*/  BSSY.RECONVERGENT B0, `(.L_x_6) ;  /* 0x000000a000007945 */ /* 0x000fe80003800200 */
        /* <DEDUP_REMOVED lines=9> */
.L_x_7:
[----:B------:R-:W-:Y:S05]  /*03d0*/  BSYNC.RECONVERGENT B0 ;  /* 0x0000000000007941 */ /* 0x000fea0003800200 */
.L_x_6:
[----:B------:R-:W3:Y:S01]  /*03e0*/  LDCU.64 UR4, c[0x0][0x888] ;  /* 0x00011100ff0477ac */ /* 0x000ee20008000a00 */
[----:B------:R-:W-:Y:S02]  /*03f0*/  UISETP.EQ.U32.AND UP1, UPT, UR8, URZ, UPT ;  /* 0x000000ff0800728c */ /* 0x000fe4000bf22070 */
[----:B------:R-:W-:Y:S02]  /*0400*/  UPLOP3.LUT UP3, UPT, UPT, UPT, UPT, 0x80, 0x8 ;  /* 0x000000000008789c */ /* 0x000fe40003f6f070 */
[----:B---3--:R-:W-:-:S04]  /*0410*/  UISETP.NE.U32.AND UP0, UPT, UR4, URZ, UPT ;  /* 0x000000ff0400728c */ /* 0x008fc8000bf05070 */
[----:B------:R-:W-:-:S04]  /*0420*/  UISETP.NE.AND.EX UP0, UPT, UR5, URZ, UPT, UP0 ;  /* 0x000000ff0500728c */ /* 0x000fc8000bf05300 */
[----:B------:R-:W-:-:S04]  /*0430*/  UISETP.EQ.OR.EX UP2, UPT, UR9, URZ, !UP0, UP1 ;  /* 0x000000ff0900728c */ /* 0x000fc8000c742710 */
[----:B------:R-:W-:-:S06]  /*0440*/  UP2UR UR4, UPR, URZ, 0x4 ;  /* 0x00000004ff047883 */ /* 0x000fcc0008000000 */
[----:B------:R-:W-:Y:S01]  /*0450*/  MOV R161, UR4 ;  /* 0x0000000400a17c02 */ /* 0x000fe20008000f00 */
[----:B------:R-:W-:Y:S06]  /*0460*/  BRA.U !UP2, `(.L_x_8) ;  /* 0x000000010a207547 */ /* 0x000fec000b800000 */
[----:B------:R-:W-:Y:S01]  /*0470*/  UISETP.NE.U32.AND UP1, UPT, UR8, URZ, UPT ;  /* 0x000000ff0800728c */ /* 0x000fe2000bf25070 */
[----:B-----5:R-:W-:Y:S01]  /*0480*/  FSETP.NEU.AND P0, PT, R73, RZ, PT ;  /* 0x000000ff4900720b */ /* 0x020fe20003f0d000 */
[----:B------:R-:W-:Y:S02]  /*0490*/  USEL UR4, URZ, 0xffffffff, UP0 ;  /* 0xffffffffff047887 */ /* 0x000fe40008000000 */
[----:B------:R-:W-:-:S10]  /*04a0*/  UISETP.NE.AND.EX UP1, UPT, UR9, URZ, UPT, UP1 ;  /* 0x000000ff0900728c */ /* 0x000fd4000bf25310 */
[----:B------:R-:W-:Y:S01]  /*04b0*/  VOTEU.ANY UP0, P0 ;  /* 0x0000000000ff7886 */ /* 0x000fe20000000100 */
[----:B------:R-:W-:-:S04]  /*04c0*/  @!UP1 USEL UR4, URZ, 0xffffffff, UP0 ;  /* 0xffffffffff049887 */ /* 0x000fc80008000000 */
[----:B------:R-:W-:-:S04]  /*04d0*/  ULOP3.LUT UR4, UR4, 0x1, URZ, 0xc0, !UPT ;  /* 0x0000000104047892 */ /* 0x000fc8000f8ec0ff */
[----:B------:R-:W-:-:S11]  /*04e0*/  UISETP.NE.U32.AND UP3, UPT, UR4, 0x1, UPT ;  /* 0x000000010400788c */ /* 0x000fd6000bf65070 */
.L_x_8:
[----:B-1----:R-:W1:Y:S01]  /*04f0*/  SHFL.IDX PT, R2, R159, RZ, 0x1f ;  /* 0x00001fff9f027589 */ /* 0x002e6200000e0000 */
[----:B------:R-:W-:-:S04]  /*0500*/  UISETP.NE.AND UP0, UPT, UR17, 0x2, UPT ;  /* 0x000000021100788c */ /* 0x000fc8000bf05270 */
[----:B------:R-:W-:Y:S01]  /*0510*/  USEL UR48, URZ, 0x1, UP0 ;  /* 0x00000001ff307887 */ /* 0x000fe20008000000 */
[----:B-1----:R-:W-:-:S13]  /*0520*/  ISETP.NE.AND P0, PT, R2, RZ, PT ;  /* 0x000000ff0200720c */ /* 0x002fda0003f05270 */
[----:B------:R-:W-:Y:S05]  /*0530*/  @P0 BRA `(.L_x_9) ;  /* 0x0000000000500947 */ /* 0x000fea0003800000 */
[----:B------:R-:W1:Y:S01]  /*0540*/  S2UR UR4, SR_CgaCtaId ;  /* 0x00000000000479c3 */ /* 0x000e620000008800 */
[----:B------:R-:W-:Y:S01]  /*0550*/  UMOV UR5, 0x400 ;  /* 0x0000040000057882 */ /* 0x000fe20000000000 */
[----:B------:R-:W-:Y:S01]  /*0560*/  UMOV UR8, 0x1 ;  /* 0x0000000100087882 */ /* 0x000fe20000000000 */
[----:B------:R-:W-:Y:S01]  /*0570*/  UMOV UR6, 0x4 ;  /* 0x0000000400067882 */ /* 0x000fe20000000000 */
[----:B------:R-:W-:-:S04]  /*0580*/  UIADD3 UR8, UPT, UPT, -UR8, 0x100000, URZ ;  /* 0x0010000008087890 */ /* 0x000fc8000fffe1ff */
[----:B------:R-:W-:Y:S02]  /*0590*/  USHF.L.U32 UR9, UR8, 0xb, URZ ;  /* 0x0000000b08097899 */ /* 0x000fe400080006ff */
[----:B------:R-:W-:Y:S02]  /*05a0*/  USHF.L.U32 UR8, UR8, 0x1, URZ ;  /* 0x0000000108087899 */ /* 0x000fe400080006ff */
[----:B------:R-:W-:-:S04]  /*05b0*/  UIADD3 UR6, UPT, UPT, -UR6, 0x100000, URZ ;  /* 0x0010000006067890 */ /* 0x000fc8000fffe1ff */
[----:B------:R-:W-:Y:S02]  /*05c0*/  USHF.L.U32 UR7, UR6, 0xb, URZ ;  /* 0x0000000b06077899 */ /* 0x000fe400080006ff */
[----:B------:R-:W-:Y:S01]  /*05d0*/  USHF.L.U32 UR6, UR6, 0x1, URZ ;  /* 0x0000000106067899 */ /* 0x000fe200080006ff */
[----:B------:R-:W-:Y:S01]  /*05e0*/  ELECT P0, URZ, PT ;  /* 0x0000000000ff782f */ /* 0x000fe20003800000 */
[----:B-1----:R-:W-:Y:S01]  /*05f0*/  ULEA UR4, UR4, UR5, 0x18 ;  /* 0x0000000504047291 */ /* 0x002fe2000f8ec0ff */
[----:B------:R-:W1:Y:S11]  /*0600*/  FENCE.VIEW.ASYNC.S ;  /* 0x00000000000073c6 */ /* 0x000e760000000000 */
[----:B-1----:R1:W3:Y:S01]  /*0610*/  SYNCS.EXCH.64 URZ, [UR4], UR8 ;  /* 0x0000000804ff75b2 */ /* 0x0022e20008000100 */
[----:B------:R1:W4:Y:S01]  /*0620*/  SYNCS.EXCH.64 URZ, [UR4+0x18], UR6 ;  /* 0x0000180604ff75b2 */ /* 0x0003220008000100 */
[----:B------:R1:W1:Y:S01]  /*0630*/  SYNCS.EXCH.64 URZ, [UR4+0x8], UR8 ;  /* 0x0000080804ff75b2 */ /* 0x0002620008000100 */
[----:B------:R1:W1:Y:S01]  /*0640*/  SYNCS.EXCH.64 URZ, [UR4+0x20], UR6 ;  /* 0x0000200604ff75b2 */ /* 0x0002620008000100 */
[----:B------:R1:W1:Y:S01]  /*0650*/  SYNCS.EXCH.64 URZ, [UR4+0x10], UR8 ;  /* 0x0000100804ff75b2 */ /* 0x0002620008000100 */
[----:B------:R1:W1:Y:S01]  /*0660*/  SYNCS.EXCH.64 URZ, [UR4+0x28], UR6 ;  /* 0x0000280604ff75b2 */ /* 0x0002620008000100 */
[----:B------:R-:W-:Y:S01]  /*0670*/  NOP ;  /* 0x0000000000007918 */ /* 0x000fe20000000000 */
.L_x_9:
[----:B------:R-:W2:Y:S01]  /*0680*/  SHFL.IDX PT, R2, R159, RZ, 0x1f ;  /* 0x00001fff9f027589 */ /* 0x000ea200000e0000 */
[----:B------:R-:W-:Y:S01]  /*0690*/  NOP ;  /* 0x0000000000007918 */ /* 0x000fe20000000000 */
[----:B--2---:R-:W-:-:S13]  /*06a0*/  ISETP.NE.AND P0, PT, R2, 0x1, PT ;  /* 0x000000010200780c */ /* 0x004fda0003f05270 */
[----:B------:R-:W-:Y:S05]  /*06b0*/  @P0 BRA `(.L_x_10) ;  /* 0x0000000000580947 */ /* 0x000fea0003800000 */
[----:B-1----:R-:W1:Y:S01]  /*06c0*/  S2UR UR4, SR_CgaCtaId ;  /* 0x00000000000479c3 */ /* 0x002e620000008800 */
        /* <DEDUP_REMOVED lines=12> */
[----:B-1----:R2:W1:Y:S01]  /*0790*/  SYNCS.EXCH.64 URZ, [UR4+0x30], UR8 ;  /* 0x0000300804ff75b2 */ /* 0x0024620008000100 */
[----:B------:R2:W1:Y:S01]  /*07a0*/  SYNCS.EXCH.64 URZ, [UR4+0x50], UR6 ;  /* 0x0000500604ff75b2 */ /* 0x0004620008000100 */
[----:B------:R2:W1:Y:S01]  /*07b0*/  SYNCS.EXCH.64 URZ, [UR4+0x38], UR8 ;  /* 0x0000380804ff75b2 */ /* 0x0004620008000100 */
[----:B------:R2:W1:Y:S01]  /*07c0*/  SYNCS.EXCH.64 URZ, [UR4+0x58], UR6 ;  /* 0x0000580604ff75b2 */ /* 0x0004620008000100 */
[----:B------:R2:W1:Y:S01]  /*07d0*/  SYNCS.EXCH.64 URZ, [UR4+0x40], UR8 ;  /* 0x0000400804ff75b2 */ /* 0x0004620008000100 */
[----:B------:R2:W1:Y:S01]  /*07e0*/  SYNCS.EXCH.64 URZ, [UR4+0x60], UR6 ;  /* 0x0000600604ff75b2 */ /* 0x0004620008000100 */
[----:B------:R2:W1:Y:S01]  /*07f0*/  SYNCS.EXCH.64 URZ, [UR4+0x48], UR8 ;  /* 0x0000480804ff75b2 */ /* 0x0004620008000100 */
[----:B------:R2:W1:Y:S02]  /*0800*/  SYNCS.EXCH.64 URZ, [UR4+0x68], UR6 ;  /* 0x0000680604ff75b2 */ /* 0x0004640008000100 */
[----:B--2---:R-:W-:Y:S01]  /*0810*/  NOP ;  /* 0x0000000000007918 */ /* 0x004fe20000000000 */
.L_x_10:
[----:B------:R-:W2:Y:S01]  /*0820*/  SHFL.IDX PT, R2, R159, RZ, 0x1f ;  /* 0x00001fff9f027589 */ /* 0x000ea200000e0000 */
[----:B------:R-:W-:Y:S01]  /*0830*/  NOP ;  /* 0x0000000000007918 */ /* 0x000fe20000000000 */
[----:B--2---:R-:W-:-:S13]  /*0840*/  ISETP.NE.AND P0, PT, R2, 0x3, PT ;  /* 0x000000030200780c */ /* 0x004fda0003f05270 */
[----:B------:R-:W-:Y:S05]  /*0850*/  @P0 BRA `(.L_x_11) ;  /* 0x0000000000300947 */ /* 0x000fea0003800000 */
[----:B-1----:R-:W1:Y:S01]  /*0860*/  S2UR UR6, SR_CgaCtaId ;  /* 0x00000000000679c3 */ /* 0x002e620000008800 */
[----:B------:R-:W-:Y:S01]  /*0870*/  UMOV UR4, 0x400 ;  /* 0x0000040000047882 */ /* 0x000fe20000000000 */
[----:B------:R-:W-:Y:S01]  /*0880*/  UMOV UR5, 0x20 ;  /* 0x0000002000057882 */ /* 0x000fe20000000000 */
[----:B------:R-:W-:Y:S01]  /*0890*/  ELECT P0, URZ, PT ;  /* 0x0000000000ff782f */ /* 0x000fe20003800000 */
[----:B-1----:R-:W-:Y:S02]  /*08a0*/  ULEA UR6, UR6, UR4, 0x18 ;  /* 0x0000000406067291 */ /* 0x002fe4000f8ec0ff */
[----:B------:R-:W-:-:S04]  /*08b0*/  UIADD3 UR4, UPT, UPT, -UR5, 0x100000, URZ ;  /* 0x0010000005047890 */ /* 0x000fc8000fffe1ff */
[----:B------:R-:W-:Y:S02]  /*08c0*/  USHF.L.U32 UR5, UR4, 0xb, URZ ;  /* 0x0000000b04057899 */ /* 0x000fe400080006ff */
[----:B------:R-:W-:Y:S01]  /*08d0*/  USHF.L.U32 UR4, UR4, 0x1, URZ ;  /* 0x0000000104047899 */ /* 0x000fe200080006ff */
[----:B------:R-:W1:Y:S11]  /*08e0*/  FENCE.VIEW.ASYNC.S ;  /* 0x00000000000073c6 */ /* 0x000e760000000000 */
[----:B-1----:R2:W1:Y:S01]  /*08f0*/  SYNCS.EXCH.64 URZ, [UR6+0x70], UR4 ;  /* 0x0000700406ff75b2 */ /* 0x0024620008000100 */
[----:B------:R2:W1:Y:S02]  /*0900*/  SYNCS.EXCH.64 URZ, [UR6+0x78], UR4 ;  /* 0x0000780406ff75b2 */ /* 0x0004640008000100 */
[----:B--2---:R-:W-:Y:S01]  /*0910*/  NOP ;  /* 0x0000000000007918 */ /* 0x004fe20000000000 */
.L_x_11:
[----:B------:R-:W2:Y:S01]  /*0920*/  SHFL.IDX PT, R2, R159, RZ, 0x1f ;  /* 0x00001fff9f027589 */ /* 0x000ea200000e0000 */
[----:B------:R-:W-:Y:S01]  /*0930*/  NOP ;  /* 0x0000000000007918 */ /* 0x000fe20000000000 */
[----:B--2---:R-:W-:-:S13]  /*0940*/  ISETP.NE.AND P0, PT, R2, 0x4, PT ;  /* 0x000000040200780c */ /* 0x004fda0003f05270 */
[----:B------:R-:W-:Y:S05]  /*0950*/  @P0 BRA `(.L_x_12) ;  /* 0x00000000004c0947 */ /* 0x000fea0003800000 */
[----:B-1----:R-:W1:Y:S01]  /*0960*/  S2UR UR6, SR_CgaCtaId ;  /* 0x00000000000679c3 */ /* 0x002e620000008800 */
[----:B------:R-:W-:Y:S01]  /*0970*/  UMOV UR4, 0x3a0 ;  /* 0x000003a000047882 */ /* 0x000fe20000000000 */
[----:B------:R-:W-:Y:S01]  /*0980*/  UMOV UR5, 0x400 ;  /* 0x0000040000057882 */ /* 0x000fe20000000000 */
[----:B------:R-:W-:Y:S01]  /*0990*/  USEL UR4, UR4, 0x320, UP3 ;  /* 0x0000032004047887 */ /* 0x000fe20009800000 */
[----:B------:R-:W-:Y:S01]  /*09a0*/  UMOV UR8, 0x1 ;  /* 0x0000000100087882 */ /* 0x000fe20000000000 */
[----:B------:R-:W-:Y:S01]  /*09b0*/  ELECT P0, URZ, PT ;  /* 0x0000000000ff782f */ /* 0x000fe20003800000 */
[----:B------:R-:W-:-:S04]  /*09c0*/  UIADD3 UR8, UPT, UPT, -UR8, 0x100000, URZ ;  /* 0x0010000008087890 */ /* 0x000fc8000fffe1ff */
[----:B------:R-:W-:Y:S02]  /*09d0*/  USHF.L.U32 UR9, UR8, 0xb, URZ ;  /* 0x0000000b08097899 */ /* 0x000fe400080006ff */
[----:B------:R-:W-:Y:S02]  /*09e0*/  USHF.L.U32 UR8, UR8, 0x1, URZ ;  /* 0x0000000108087899 */ /* 0x000fe400080006ff */
[----:B-1----:R-:W-:Y:S02]  /*09f0*/  ULEA UR6, UR6, UR5, 0x18 ;  /* 0x0000000506067291 */ /* 0x002fe4000f8ec0ff */
[----:B------:R-:W-:-:S04]  /*0a00*/  UIADD3 UR4, UPT, UPT, -UR4, 0x100000, URZ ;  /* 0x0010000004047890 */ /* 0x000fc8000fffe1ff */
[----:B------:R-:W-:Y:S02]  /*0a10*/  USHF.L.U32 UR5, UR4, 0xb, URZ ;  /* 0x0000000b04057899 */ /* 0x000fe400080006ff */
[----:B------:R-:W-:Y:S01]  /*0a20*/  USHF.L.U32 UR4, UR4, 0x1, URZ ;  /* 0x0000000104047899 */ /* 0x000fe200080006ff */
[----:B------:R-:W1:Y:S03]  /*0a30*/  FENCE.VIEW.ASYNC.S ;  /* 0x00000000000073c6 */ /* 0x000e660000000000 */
[----:B-1----:R2:W1:Y:S08]  /*0a40*/  SYNCS.EXCH.64 URZ, [UR6+0x80], UR8 ;  /* 0x0000800806ff75b2 */ /* 0x0024700008000100 */
[----:B------:R2:W1:Y:S01]  /*0a50*/  SYNCS.EXCH.64 URZ, [UR6+0x90], UR4 ;  /* 0x0000900406ff75b2 */ /* 0x0004620008000100 */
[----:B------:R2:W1:Y:S01]  /*0a60*/  SYNCS.EXCH.64 URZ, [UR6+0x88], UR8 ;  /* 0x0000880806ff75b2 */ /* 0x0004620008000100 */
[----:B------:R2:W1:Y:S02]  /*0a70*/  SYNCS.EXCH.64 URZ, [UR6+0x98], UR4 ;  /* 0x0000980406ff75b2 */ /* 0x0004640008000100 */
[----:B--2---:R-:W-:Y:S01]  /*0a80*/  NOP ;  /* 0x0000000000007918 */ /* 0x004fe20000000000 */
.L_x_12:
        /* <DEDUP_REMOVED lines=20> */
[----:B------:R2:W1:Y:S02]  /*0bd0*/  SYNCS.EXCH.64 URZ, [UR4+0xb8], UR6 ;  /* 0x0000b80604ff75b2 */ /* 0x0004640008000100 */
[----:B--2---:R-:W-:Y:S01]  /*0be0*/  NOP ;  /* 0x0000000000007918 */ /* 0x004fe20000000000 */
.L_x_13:
[----:B------:R-:W2:Y:S01]  /*0bf0*/  SHFL.IDX PT, R2, R159, RZ, 0x1f ;  /* 0x00001fff9f027589 */ /* 0x000ea200000e0000 */
[----:B------:R-:W-:Y:S01]  /*0c00*/  NOP ;  /* 0x0000000000007918 */ /* 0x000fe20000000000 */
[----:B--2---:R-:W-:-:S13]  /*0c10*/  ISETP.NE.AND P0, PT, R2, 0x3, PT ;  /* 0x000000030200780c */ /* 0x004fda0003f05270 */
[----:B------:R-:W-:Y:S05]  /*0c20*/  @P0 BRA `(.L_x_14) ;  /* 0x0000000000380947 */ /* 0x000fea0003800000 */
[----:B------:R-:W2:Y:S01]  /*0c30*/  S2UR UR5, SR_CgaCtaId ;  /* 0x00000000000579c3 */ /* 0x000ea20000008800 */
[----:B-1----:R-:W-:Y:S01]  /*0c40*/  UMOV UR4, 0x400 ;  /* 0x0000040000047882 */ /* 0x002fe20000000000 */
[----:B------:R-:W-:Y:S01]  /*0c50*/  UMOV UR6, 0x20 ;  /* 0x0000002000067882 */ /* 0x000fe20000000000 */
[----:B------:R-:W-:Y:S01]  /*0c60*/  ELECT P0, URZ, PT ;  /* 0x0000000000ff782f */ /* 0x000fe20003800000 */
[----:B------:R-:W-:-:S04]  /*0c70*/  UIADD3 UR6, UPT, UPT, -UR6, 0x100000, URZ ;  /* 0x0010000006067890 */ /* 0x000fc8000fffe1ff */
[----:B------:R-:W-:Y:S02]  /*0c80*/  USHF.L.U32 UR7, UR6, 0xb, URZ ;  /* 0x0000000b06077899 */ /* 0x000fe400080006ff */
[----:B------:R-:W-:Y:S02]  /*0c90*/  USHF.L.U32 UR6, UR6, 0x1, URZ ;  /* 0x0000000106067899 */ /* 0x000fe400080006ff */
[----:B--2---:R-:W-:Y:S01]  /*0ca0*/  ULEA UR4, UR5, UR4, 0x18 ;  /* 0x0000000405047291 */ /* 0x004fe2000f8ec0ff */
[----:B------:R-:W1:Y:S11]  /*0cb0*/  FENCE.VIEW.ASYNC.S ;  /* 0x00000000000073c6 */ /* 0x000e760000000000 */
[----:B-1----:R2:W1:Y:S01]  /*0cc0*/  SYNCS.EXCH.64 URZ, [UR4+0xc0], UR6 ;  /* 0x0000c00604ff75b2 */ /* 0x0024620008000100 */
[----:B------:R2:W1:Y:S01]  /*0cd0*/  SYNCS.EXCH.64 URZ, [UR4+0xd0], UR6 ;  /* 0x0000d00604ff75b2 */ /* 0x0004620008000100 */
[----:B------:R2:W1:Y:S01]  /*0ce0*/  SYNCS.EXCH.64 URZ, [UR4+0xc8], UR6 ;  /* 0x0000c80604ff75b2 */ /* 0x0004620008000100 */
[----:B------:R2:W1:Y:S02]  /*0cf0*/  SYNCS.EXCH.64 URZ, [UR4+0xd8], UR6 ;  /* 0x0000d80604ff75b2 */ /* 0x0004640008000100 */
[----:B--2---:R-:W-:Y:S01]  /*0d00*/  NOP ;  /* 0x0000000000007918 */ /* 0x004fe20000000000 */
.L_x_14:
[----:B-1----:R-:W1:Y:S01]  /*0d10*/  LDCU UR4, c[0x0][0x36c] ;  /* 0x00006d80ff0477ac */ /* 0x002e620008000800 */
[----:B------:R-:W-:Y:S01]  /*0d20*/  ISETP.NE.OR P3, PT, R0, 0x2, !P3 ;  /* 0x000000020000780c */ /* 0x000fe20005f65670 */
[----:B------:R-:W-:Y:S01]  /*0d30*/  NOP ;  /* 0x0000000000007918 */ /* 0x000fe20000000000 */
[----:B------:R-:W-:Y:S01]  /*0d40*/  LOP3.LUT R0, R170, 0x1f, RZ, 0xc0, !PT ;  /* 0x0000001faa007812 */ /* 0x000fe200078ec0ff */
[----:B------:R-:W-:Y:S02]  /*0d50*/  UISETP.NE.AND UP4, UPT, UR17, URZ, UPT ;  /* 0x000000ff1100728c */ /* 0x000fe4000bf85270 */
[----:B-1----:R-:W-:-:S09]  /*0d60*/  UISETP.EQ.U32.AND UP5, UPT, UR4, 0x1, UPT ;  /* 0x000000010400788c */ /* 0x002fd2000bfa2070 */
[----:B------:R-:W-:Y:S05]  /*0d70*/  BRA.U !UP5, `(.L_x_15) ;  /* 0x000000010d087547 */ /* 0x000fea000b800000 */
[----:B---34-:R-:W-:Y:S01]  /*0d80*/  UCGABAR_ARV ;  /* 0x00000000000079c7 */ /* 0x018fe20008000000 */
[----:B------:R-:W-:Y:S05]  /*0d90*/  BRA `(.L_x_16) ;  /* 0x0000000000047947 */ /* 0x000fea0003800000 */
.L_x_15:
[----:B---34-:R-:W-:Y:S01]  /*0da0*/  NOP ;  /* 0x0000000000007918 */ /* 0x018fe20000000000 */
.L_x_16:
[----:B------:R-:W1:Y:S01]  /*0db0*/  S2UR UR7, SR_CTAID.X ;  /* 0x00000000000779c3 */ /* 0x000e620000002500 */
[----:B------:R-:W-:-:S05]  /*0dc0*/  CS2R.32 R160, SR_CgaSize ;  /* 0x0000000000a07805 */ /* 0x000fca0000008a00 */
[----:B------:R-:W-:-:S05]  /*0dd0*/  IMAD R160, R160, -0xa0, RZ ;  /* 0xffffff60a0a07824 */ /* 0x000fca00078e02ff */
[----:B------:R-:W-:-:S14]  /*0de0*/  R2UR UR5, R160 ;  /* 0x00000000a00572ca */ /* 0x000fdc00000e0000 */
[----:B------:R-:W2:Y:S01]  /*0df0*/  LDCU UR5, c[0x0][UR5+0x2b0] ;  /* 0x00005600050577ac */ /* 0x000ea20008000800 */
[----:B------:R-:W-:-:S05]  /*0e00*/  CS2R.32 R160, SR_CgaSize ;  /* 0x0000000000a07805 */ /* 0x000fca0000008a00 */
[----:B------:R-:W-:-:S05]  /*0e10*/  IMAD R160, R160, -0xa0, RZ ;  /* 0xffffff60a0a07824 */ /* 0x000fca00078e02ff */
[----:B------:R-:W-:-:S14]  /*0e20*/  R2UR UR4, R160 ;  /* 0x00000000a00472ca */ /* 0x000fdc00000e0000 */
[----:B------:R-:W3:Y:S01]  /*0e30*/  LDCU UR4, c[0x0][UR4+0x2b4] ;  /* 0x00005680040477ac */ /* 0x000ee20008000800 */
[----:B------:R-:W4:Y:S01]  /*0e40*/  S2UR UR8, SR_CTAID.Y ;  /* 0x00000000000879c3 */ /* 0x000f220000002600 */
[----:B------:R-:W-:-:S05]  /*0e50*/  CS2R.32 R160, SR_CgaSize ;  /* 0x0000000000a07805 */ /* 0x000fca0000008a00 */
[----:B------:R-:W-:-:S05]  /*0e60*/  IMAD R160, R160, -0xa0, RZ ;  /* 0xffffff60a0a07824 */ /* 0x000fca00078e02ff */
[----:B------:R-:W-:-:S14]  /*0e70*/  R2UR UR9, R160 ;  /* 0x00000000a00972ca */ /* 0x000fdc00000e0000 */
[----:B------:R-:W3:Y:S01]  /*0e80*/  LDCU UR9, c[0x0][UR9+0x2a0] ;  /* 0x00005400090977ac */ /* 0x000ee20008000800 */
[----:B------:R-:W4:Y:S01]  /*0e90*/  LDCU UR21, c[0x0][0xb24] ;  /* 0x00016480ff1577ac */ /* 0x000f220008000800 */
[----:B------:R-:W3:Y:S01]  /*0ea0*/  S2UR UR10, SR_CgaCtaId ;  /* 0x00000000000a79c3 */ /* 0x000ee20000008800 */
[----:B------:R-:W-:-:S05]  /*0eb0*/  CS2R.32 R160, SR_CgaSize ;  /* 0x0000000000a07805 */ /* 0x000fca0000008a00 */
[----:B------:R-:W-:-:S05]  /*0ec0*/  IMAD R160, R160, -0xa0, RZ ;  /* 0xffffff60a0a07824 */ /* 0x000fca00078e02ff */
[----:B------:R-:W-:-:S14]  /*0ed0*/  R2UR UR59, R160 ;  /* 0x00000000a03b72ca */ /* 0x000fdc00000e0000 */
[----:B------:R-:W3:Y:S01]  /*0ee0*/  LDCU UR59, c[0x0][UR59+0x2a4] ;  /* 0x000054803b3b77ac */ /* 0x000ee20008000800 */
[----:B------:R-:W3:Y:S01]  /*0ef0*/  LDCU UR42, c[0x0][0xb24] ;  /* 0x00016480ff2a77ac */ /* 0x000ee20008000800 */
[----:B-1----:R-:W-:Y:S01]  /*0f00*/  I2FP.F32.U32 R3, UR7 ;  /* 0x0000000700037c45 */ /* 0x002fe20008201000 */
[----:B------:R-:W1:Y:S01]  /*0f10*/  S2UR UR36, SR_CTAID.Z ;  /* 0x00000000002479c3 */ /* 0x000e620000002700 */
[----:B------:R-:W1:Y:S03]  /*0f20*/  LDCU UR27, c[0x0][0xb30] ;  /* 0x00016600ff1b77ac */ /* 0x000e660008000800 */
[----:B--2---:R-:W-:Y:S01]  /*0f30*/  FMUL R3, R3, UR5 ;  /* 0x0000000503037c20 */ /* 0x004fe20008400000 */
[----:B------:R-:W-:Y:S01]  /*0f40*/  UMOV UR16, UR7 ;  /* 0x0000000700107c82 */ /* 0x000fe20008000000 */
[----:B----4-:R-:W-:Y:S01]  /*0f50*/  UISETP.GE.AND UP2, UPT, UR21, 0x1, UPT ;  /* 0x000000011500788c */ /* 0x010fe2000bf46270 */
[----:B------:R-:W-:Y:S01]  /*0f60*/  I2FP.F32.U32 R2, UR8 ;  /* 0x0000000800027c45 */ /* 0x000fe20008201000 */
[----:B------:R-:W-:-:S02]  /*0f70*/  UMOV UR20, UR8 ;  /* 0x0000000800147c82 */ /* 0x000fc40008000000 */
[----:B------:R-:W2:Y:S02]  /*0f80*/  F2I.U32.TRUNC.NTZ R3, R3 ;  /* 0x0000000300037305 */ /* 0x000ea4000020f000 */
[----:B---3--:R-:W-:Y:S01]  /*0f90*/  FMUL R2, R2, UR4 ;  /* 0x0000000402027c20 */ /* 0x008fe20008400000 */
[----:B------:R-:W-:-:S05]  /*0fa0*/  USHF.L.U32 UR28, UR10, 0xc, URZ ;  /* 0x0000000c0a1c7899 */ /* 0x000fca00080006ff */
[----:B------:R-:W3:Y:S01]  /*0fb0*/  F2I.U32.TRUNC.NTZ R2, R2 ;  /* 0x0000000200027305 */ /* 0x000ee2000020f000 */
[----:B--2---:R-:W-:Y:S02]  /*0fc0*/  R2UR UR4, R3 ;  /* 0x00000000030472ca */ /* 0x004fe400000e0000 */
[----:B---3--:R-:W-:Y:S02]  /*0fd0*/  R2UR UR6, R2 ;  /* 0x00000000020672ca */ /* 0x008fe400000e0000 */
[----:B------:R-:W-:-:S09]  /*0fe0*/  PRMT R2, RZ, 0x7610, R2 ;  /* 0x00007610ff027816 */ /* 0x000fd20000000002 */
[----:B------:R-:W-:-:S04]  /*0ff0*/  UIADD3 UR5, UPT, UPT, -UR4, URZ, URZ ;  /* 0x000000ff04057290 */ /* 0x000fc8000fffe1ff */
[----:B------:R-:W-:Y:S02]  /*1000*/  UIMAD UR5, UR9, UR5, UR7 ;  /* 0x00000005090572a4 */ /* 0x000fe4000f8e0207 */
[----:B------:R-:W-:-:S04]  /*1010*/  UIADD3 UR4, UPT, UPT, -UR6, URZ, URZ ;  /* 0x000000ff06047290 */ /* 0x000fc8000fffe1ff */
[----:B------:R-:W-:Y:S01]  /*1020*/  IMAD.U32 R160, RZ, RZ, UR5 ;  /* 0x00000005ffa07e24 */ /* 0x000fe2000f8e00ff */
[----:B------:R-:W-:Y:S01]  /*1030*/  UIMAD UR59, UR59, UR4, UR8 ;  /* 0x000000043b3b72a4 */ /* 0x000fe2000f8e0208 */
[----:B-1----:R-:W-:Y:S11]  /*1040*/  BRA.U UP4, `(.L_x_17) ;  /* 0x0000000104447547 */ /* 0x002ff6000b800000 */
[----:B------:R-:W-:Y:S01]  /*1050*/  R2UR UR6, R160 ;  /* 0x00000000a00672ca */ /* 0x000fe200000e0000 */
[----:B------:R-:W-:Y:S02]  /*1060*/  UISETP.NE.AND UP0, UPT, UR59, URZ, UPT ;  /* 0x000000ff3b00728c */ /* 0x000fe4000bf05270 */
[----:B------:R-:W-:-:S04]  /*1070*/  UISETP.NE.AND UP1, UPT, UR59, 0x1, UPT ;  /* 0x000000013b00788c */ /* 0x000fc8000bf25270 */
[----:B------:R-:W-:Y:S02]  /*1080*/  USEL UR5, URZ, 0x2, UP1 ;  /* 0x00000002ff057887 */ /* 0x000fe40008800000 */
[----:B------:R-:W-:-:S04]  /*1090*/  UISETP.NE.AND UP1, UPT, UR59, 0x3, UPT ;  /* 0x000000033b00788c */ /* 0x000fc8000bf25270 */
[----:B------:R-:W-:-:S04]  /*10a0*/  UISETP.EQ.OR UP0, UPT, UR6, URZ, !UP0 ;  /* 0x000000ff0600728c */ /* 0x000fc8000c702670 */
[----:B------:R-:W-:Y:S02]  /*10b0*/  USEL UR8, URZ, 0x1, !UP0 ;  /* 0x00000001ff087887 */ /* 0x000fe4000c000000 */
[----:B------:R-:W-:-:S04]  /*10c0*/  UISETP.NE.AND UP0, UPT, UR59, 0x2, UPT ;  /* 0x000000023b00788c */ /* 0x000fc8000bf05270 */
[----:B------:R-:W-:Y:S02]  /*10d0*/  USEL UR4, URZ, 0x4, UP0 ;  /* 0x00000004ff047887 */ /* 0x000fe40008000000 */
[----:B------:R-:W-:Y:S02]  /*10e0*/  UISETP.NE.AND UP0, UPT, UR6, URZ, UPT ;  /* 0x000000ff0600728c */ /* 0x000fe4000bf05270 */
[----:B------:R-:W-:Y:S02]  /*10f0*/  USEL UR6, URZ, 0x8, UP1 ;  /* 0x00000008ff067887 */ /* 0x000fe40008800000 */
[----:B------:R-:W-:Y:S02]  /*1100*/  USEL UR7, UR5, 0x2, UP0 ;  /* 0x0000000205077887 */ /* 0x000fe40008000000 */
[----:B------:R-:W-:Y:S02]  /*1110*/  USEL UR4, UR4, 0x4, UP0 ;  /* 0x0000000404047887 */ /* 0x000fe40008000000 */
[----:B------:R-:W-:-:S02]  /*1120*/  USEL UR5, UR6, 0x8, UP0 ;  /* 0x0000000806057887 */ /* 0x000fc40008000000 */
[----:B------:R-:W-:-:S04]  /*1130*/  UIADD3 UR4, UPT, UPT, UR4, UR7, UR8 ;  /* 0x0000000704047290 */ /* 0x000fc8000fffe008 */
[----:B------:R-:W-:-:S06]  /*1140*/  UIADD3 UR4, UPT, UPT, UR4, UR5, URZ ;  /* 0x0000000504047290 */ /* 0x000fcc000fffe0ff */
[----:B------:R-:W-:Y:S02]  /*1150*/  MOV R2, UR4 ;  /* 0x0000000400027c02 */ /* 0x000fe40008000f00 */
.L_x_17:
[----:B------:R-:W-:Y:S05]  /*1160*/  BRA.U !UP2, `(.L_x_18) ;  /* 0x000000010ad47547 */ /* 0x000fea000b800000 */
[----:B------:R-:W1:Y:S01]  /*1170*/  LDCU.128 UR12, c[0x0][0xb10] ;  /* 0x00016200ff0c77ac */ /* 0x000e620008000c00 */
[----:B------:R-:W2:Y:S01]  /*1180*/  LDCU UR6, c[0x0][0x370] ;  /* 0x00006e00ff0677ac */ /* 0x000ea20008000800 */
[----:B------:R-:W3:Y:S01]  /*1190*/  LDCU UR5, c[0x0][0x374] ;  /* 0x00006e80ff0577ac */ /* 0x000ee20008000800 */
[----:B------:R-:W4:Y:S01]  /*11a0*/  LDCU UR26, c[0x0][0xb0c] ;  /* 0x00016180ff1a77ac */ /* 0x000f220008000800 */
[----:B------:R-:W4:Y:S01]  /*11b0*/  LDCU UR4, c[0x0][0xb20] ;  /* 0x00016400ff0477ac */ /* 0x000f220008000800 */
[----:B------:R-:W4:Y:S01]  /*11c0*/  LDCU.64 UR8, c[0x0][0xb28] ;  /* 0x00016500ff0877ac */ /* 0x000f220008000a00 */
[----:B-1----:R-:W-:Y:S02]  /*11d0*/  UISETP.NE.AND UP0, UPT, UR14, 0x1, UPT ;  /* 0x000000010e00788c */ /* 0x002fe4000bf05270 */
[----:B---3--:R-:W-:Y:S02]  /*11e0*/  UIMAD.WIDE.U32 UR10, UR5, UR15, URZ ;  /* 0x0000000f050a72a5 */ /* 0x008fe4000f8e00ff */
[----:B--2---:R-:W-:-:S02]  /*11f0*/  UIMAD.WIDE.U32 UR22, UR6, UR12, URZ ;  /* 0x0000000c061672a5 */ /* 0x004fc4000f8e00ff */
[----:B----4-:R-:W-:Y:S02]  /*1200*/  UISETP.NE.AND UP1, UPT, UR26, 0x1, UPT ;  /* 0x000000011a00788c */ /* 0x010fe4000bf25270 */
[----:B------:R-:W-:Y:S01]  /*1210*/  UISETP.NE.AND UP2, UPT, UR21, 0x1, UPT ;  /* 0x000000011500788c */ /* 0x000fe2000bf45270 */
[----:B------:R-:W-:Y:S02]  /*1220*/  UMOV UR10, UR11 ;  /* 0x0000000b000a7c82 */ /* 0x000fe40008000000 */
[----:B------:R-:W-:Y:S01]  /*1230*/  UMOV UR22, UR23 ;  /* 0x0000001700167c82 */ /* 0x000fe20008000000 */
[----:B------:R-:W-:Y:S02]  /*1240*/  @UP0 USHF.R.U32.HI UR5, URZ, UR4, UR10 ;  /* 0x00000004ff050299 */ /* 0x000fe4000801160a */
[----:B------:R-:W-:Y:S02]  /*1250*/  UIMAD.WIDE.U32 UR24, UR20, UR15, URZ ;  /* 0x0000000f141872a5 */ /* 0x000fe4000f8e00ff */
[----:B------:R-:W-:-:S02]  /*1260*/  UIMAD.WIDE.U32 UR10, UR5, UR8, URZ ;  /* 0x00000008050a72a5 */ /* 0x000fc4000f8e00ff */
[----:B------:R-:W-:Y:S02]  /*1270*/  @UP1 USHF.R.U32.HI UR6, URZ, UR13, UR22 ;  /* 0x0000000dff061299 */ /* 0x000fe40008011616 */
[----:B------:R-:W-:Y:S02]  /*1280*/  UIMAD.WIDE.U32 UR18, UR16, UR12, URZ ;  /* 0x0000000c101272a5 */ /* 0x000fe4000f8e00ff */
[----:B------:R-:W-:Y:S01]  /*1290*/  UIMAD.WIDE.U32 UR22, UR6, UR8, URZ ;  /* 0x00000008061672a5 */ /* 0x000fe2000f8e00ff */
[----:B------:R-:W-:Y:S01]  /*12a0*/  UMOV UR24, UR25 ;  /* 0x0000001900187c82 */ /* 0x000fe20008000000 */
[----:B------:R-:W-:Y:S01]  /*12b0*/  UMOV UR10, UR11 ;  /* 0x0000000b000a7c82 */ /* 0x000fe20008000000 */
[----:B------:R-:W-:Y:S02]  /*12c0*/  USHF.R.U32.HI UR24, URZ, UR4, UR24 ;  /* 0x00000004ff187299 */ /* 0x000fe40008011618 */
[----:B------:R-:W-:Y:S02]  /*12d0*/  @UP2 USHF.R.U32.HI UR5, URZ, UR9, UR10 ;  /* 0x00000009ff052299 */ /* 0x000fe4000801160a */
[----:B------:R-:W-:Y:S01]  /*12e0*/  UMOV UR7, UR23 ;  /* 0x0000001700077c82 */ /* 0x000fe20008000000 */
[----:B------:R-:W-:Y:S01]  /*12f0*/  UMOV UR18, UR19 ;  /* 0x0000001300127c82 */ /* 0x000fe20008000000 */
[----:B------:R-:W-:-:S02]  /*1300*/  @UP2 USHF.R.U32.HI UR6, URZ, UR9, UR7 ;  /* 0x00000009ff062299 */ /* 0x000fc40008011607 */
[----:B------:R-:W-:Y:S02]  /*1310*/  USHF.R.U32.HI UR18, URZ, UR13, UR18 ;  /* 0x0000000dff127299 */ /* 0x000fe40008011612 */
[----:B------:R-:W-:Y:S02]  /*1320*/  USEL UR4, UR20, UR24, !UP0 ;  /* 0x0000001814047287 */ /* 0x000fe4000c000000 */
[----:B------:R-:W-:Y:S02]  /*1330*/  UIMAD UR7, UR5, UR21, URZ ;  /* 0x00000015050772a4 */ /* 0x000fe4000f8e02ff */
[----:B------:R-:W-:Y:S02]  /*1340*/  USEL UR5, UR16, UR18, !UP1 ;  /* 0x0000001210057287 */ /* 0x000fe4000c800000 */
[----:B------:R-:W-:Y:S02]  /*1350*/  UIMAD UR12, UR6, UR21, URZ ;  /* 0x00000015060c72a4 */ /* 0x000fe4000f8e02ff */
[----:B------:R-:W-:-:S02]  /*1360*/  UISETP.GE.AND UP0, UPT, UR4, UR7, UPT ;  /* 0x000000070400728c */ /* 0x000fc4000bf06270 */
[----:B------:R-:W-:Y:S02]  /*1370*/  UIMAD.WIDE.U32 UR10, UR4, UR8, URZ ;  /* 0x00000008040a72a5 */ /* 0x000fe4000f8e00ff */
[----:B------:R-:W-:Y:S02]  /*1380*/  UISETP.GE.OR UP0, UPT, UR5, UR12, UP0 ;  /* 0x0000000c0500728c */ /* 0x000fe40008706670 */
[----:B------:R-:W-:Y:S02]  /*1390*/  UIMAD.WIDE.U32 UR12, UR5, UR8, URZ ;  /* 0x00000008050c72a5 */ /* 0x000fe4000f8e00ff */
[----:B------:R-:W-:Y:S01]  /*13a0*/  UIADD3 UR10, UPT, UPT, -UR4, URZ, URZ ;  /* 0x000000ff040a7290 */ /* 0x000fe2000fffe1ff */
[----:B------:R-:W-:Y:S01]  /*13b0*/  UMOV UR8, UR11 ;  /* 0x0000000b00087c82 */ /* 0x000fe20008000000 */
[----:B------:R-:W-:Y:S02]  /*13c0*/  UIADD3 UR11, UPT, UPT, -UR5, URZ, URZ ;  /* 0x000000ff050b7290 */ /* 0x000fe4000fffe1ff */
[----:B------:R-:W-:-:S03]  /*13d0*/  USHF.R.U32.HI UR8, URZ, UR9, UR8 ;  /* 0x00000009ff087299 */ /* 0x000fc60008011608 */
[----:B------:R-:W-:Y:S01]  /*13e0*/  @!UP0 UMOV UR7, UR13 ;  /* 0x0000000d00078c82 */ /* 0x000fe20008000000 */
[----:B------:R-:W-:Y:S02]  /*13f0*/  UIMAD UR20, UR14, UR10, UR20 ;  /* 0x0000000a0e1472a4 */ /* 0x000fe4000f8e0214 */
[----:B------:R-:W-:Y:S02]  /*1400*/  USEL UR8, UR4, UR8, !UP2 ;  /* 0x0000000804087287 */ /* 0x000fe4000d000000 */
[----:B------:R-:W-:Y:S02]  /*1410*/  @!UP0 USHF.R.U32.HI UR7, URZ, UR9, UR7 ;  /* 0x00000009ff078299 */ /* 0x000fe40008011607 */
[----:B------:R-:W-:Y:S02]  /*1420*/  UIADD3 UR9, UPT, UPT, -UR8, URZ, URZ ;  /* 0x000000ff08097290 */ /* 0x000fe4000fffe1ff */
[----:B------:R-:W-:Y:S02]  /*1430*/  @!UP0 USEL UR7, UR5, UR7, !UP2 ;  /* 0x0000000705078287 */ /* 0x000fe4000d000000 */
[----:B------:R-:W-:-:S02]  /*1440*/  UIMAD UR9, UR21, UR9, UR4 ;  /* 0x00000009150972a4 */ /* 0x000fc4000f8e0204 */
[----:B------:R-:W-:Y:S02]  /*1450*/  @!UP0 UIADD3 UR8, UPT, UPT, UR8, -UR7, URZ ;  /* 0x8000000708088290 */ /* 0x000fe4000fffe0ff */
[----:B------:R-:W-:Y:S02]  /*1460*/  @!UP0 UIMAD UR6, UR9, UR6, UR7 ;  /* 0x00000006090682a4 */ /* 0x000fe4000f8e0207 */
[----:B------:R-:W-:Y:S02]  /*1470*/  @!UP0 UIMAD UR4, UR8, UR21, UR5 ;  /* 0x00000015080482a4 */ /* 0x000fe4000f8e0205 */
[----:B------:R-:W-:Y:S02]  /*1480*/  UIMAD UR16, UR26, UR11, UR16 ;  /* 0x0000000b1a1072a4 */ /* 0x000fe4000f8e0210 */
[----:B------:R-:W-:Y:S01]  /*1490*/  UIMAD UR20, UR4, UR14, UR20 ;  /* 0x0000000e041472a4 */ /* 0x000fe2000f8e0214 */
[----:B------:R-:W-:Y:S02]  /*14a0*/  @!UP0 UMOV UR5, UR6 ;  /* 0x0000000600058c82 */ /* 0x000fe40008000000 */
[----:B------:R-:W-:-:S12]  /*14b0*/  UIMAD UR16, UR5, UR26, UR16 ;  /* 0x0000001a051072a4 */ /* 0x000fd8000f8e0210 */
.L_x_18:
[----:B------:R-:W-:Y:S02]  /*14c0*/  UISETP.NE.AND UP1, UPT, UR27, 0x1, UPT ;  /* 0x000000011b00788c */ /* 0x000fe4000bf25270 */
[----:B------:R-:W-:Y:S02]  /*14d0*/  UISETP.NE.AND UP0, UPT, UR17, 0x2, UPT ;  /* 0x000000021100788c */ /* 0x000fe4000bf05270 */
[----:B------:R-:W-:-:S05]  /*14e0*/  ULOP3.LUT UR28, UR28, 0x3000, URZ, 0xc0, !UPT ;  /* 0x000030001c1c7892 */ /* 0x000fca000f8ec0ff */
[----:B------:R-:W-:Y:S07]  /*14f0*/  BRA.U UP1, `(.L_x_19) ;  /* 0x0000000101447547 */ /* 0x000fee000b800000 */
[----:B------:R-:W1:Y:S01]  /*1500*/  LDCU.128 UR8, c[0x0][0xb10] ;  /* 0x00016200ff0877ac */ /* 0x000e620008000c00 */
[----:B------:R-:W2:Y:S01]  /*1510*/  LDCU UR12, c[0x0][0xb0c] ;  /* 0x00016180ff0c77ac */ /* 0x000ea20008000800 */
[----:B------:R-:W3:Y:S01]  /*1520*/  LDCU UR13, c[0x0][0xb20] ;  /* 0x00016400ff0d77ac */ /* 0x000ee20008000800 */
[----:B-1----:R-:W-:Y:S02]  /*1530*/  UIMAD.WIDE.U32 UR6, UR16, UR8, URZ ;  /* 0x00000008100672a5 */ /* 0x002fe4000f8e00ff */
[----:B------:R-:W-:Y:S02]  /*1540*/  UIMAD.WIDE.U32 UR4, UR20, UR11, URZ ;  /* 0x0000000b140472a5 */ /* 0x000fe4000f8e00ff */
[----:B--2---:R-:W-:Y:S02]  /*1550*/  UISETP.NE.AND UP2, UPT, UR12, 0x1, UPT ;  /* 0x000000010c00788c */ /* 0x004fe4000bf45270 */
[----:B------:R-:W-:Y:S01]  /*1560*/  UISETP.NE.AND UP1, UPT, UR10, 0x1, UPT ;  /* 0x000000010a00788c */ /* 0x000fe2000bf25270 */
[----:B------:R-:W-:-:S02]  /*1570*/  UMOV UR6, UR7 ;  /* 0x0000000700067c82 */ /* 0x000fc40008000000 */
[----:B------:R-:W-:Y:S01]  /*1580*/  UMOV UR4, UR5 ;  /* 0x0000000500047c82 */ /* 0x000fe20008000000 */
[----:B------:R-:W-:Y:S02]  /*1590*/  USHF.R.U32.HI UR6, URZ, UR9, UR6 ;  /* 0x00000009ff067299 */ /* 0x000fe40008011606 */
[----:B---3--:R-:W-:Y:S02]  /*15a0*/  USHF.R.U32.HI UR4, URZ, UR13, UR4 ;  /* 0x0000000dff047299 */ /* 0x008fe40008011604 */
[----:B------:R-:W-:Y:S02]  /*15b0*/  USEL UR5, UR16, UR6, !UP2 ;  /* 0x0000000610057287 */ /* 0x000fe4000d000000 */
[----:B------:R-:W-:-:S04]  /*15c0*/  USEL UR4, UR20, UR4, !UP1 ;  /* 0x0000000414047287 */ /* 0x000fc8000c800000 */
[----:B------:R-:W-:Y:S02]  /*15d0*/  UIADD3 UR6, UPT, UPT, UR5, -UR4, URZ ;  /* 0x8000000405067290 */ /* 0x000fe4000fffe0ff */
[----:B------:R-:W-:Y:S02]  /*15e0*/  UIADD3 UR4, UPT, UPT, -UR5, UR4, URZ ;  /* 0x0000000405047290 */ /* 0x000fe4000fffe1ff */
[----:B------:R-:W-:Y:S02]  /*15f0*/  UIMAD UR20, UR6, UR10, UR20 ;  /* 0x0000000a061472a4 */ /* 0x000fe4000f8e0214 */
[----:B------:R-:W-:-:S12]  /*1600*/  UIMAD UR16, UR4, UR12, UR16 ;  /* 0x0000000c041072a4 */ /* 0x000fd8000f8e0210 */
.L_x_19:
[----:B------:R-:W-:Y:S05]  /*1610*/  BRA.U !UP5, `(.L_x_20) ;  /* 0x000000010d0c7547 */ /* 0x000fea000b800000 */
[----:B------:R-:W-:Y:S01]  /*1620*/  UCGABAR_WAIT ;  /* 0x0000000000007dc7 */ /* 0x000fe20008000000 */
[----:B------:R-:W-:Y:S01]  /*1630*/  CCTL.IVALL ;  /* 0x00000000ff00798f */ /* 0x000fe20002000000 */
[----:B------:R-:W-:Y:S05]  /*1640*/  BRA `(.L_x_21) ;  /* 0x0000000000047947 */ /* 0x000fea0003800000 */
.L_x_20:
[----:B------:R-:W-:Y:S06]  /*1650*/  BAR.SYNC.DEFER_BLOCKING 0x0 ;  /* 0x0000000000007b1d */ /* 0x000fec0000010000 */
.L_x_21:
[----:B------:R-:W-:Y:S05]  /*1660*/  BRA.U UP0, `(.L_x_22) ;  /* 0x0000001100947547 */ /* 0x000fea000b800000 */
[----:B------:R-:W1:Y:S01]  /*1670*/  LDCU UR6, c[0x0][0x38c] ;  /* 0x00007180ff0677ac */ /* 0x000e620008000800 */
[----:B------:R-:W2:Y:S01]  /*1680*/  S2UR UR8, SR_CgaCtaId ;  /* 0x00000000000879c3 */ /* 0x000ea20000008800 */
[----:B------:R-:W-:Y:S01]  /*1690*/  PLOP3.LUT P1, PT, PT, PT, UP3, 0x80, 0x8 ;  /* 0x000000000008781c */ /* 0x000fe20003f2f038 */
[----:B------:R-:W-:Y:S01]  /*16a0*/  IMAD.MOV.U32 R12, RZ, RZ, 0x1 ;  /* 0x00000001ff0c7424 */ /* 0x000fe200078e00ff */
[----:B------:R-:W-:Y:S01]  /*16b0*/  UMOV UR7, 0x400 ;  /* 0x0000040000077882 */ /* 0x000fe20000000000 */
[----:B------:R-:W-:Y:S01]  /*16c0*/  UISETP.NE.AND UP1, UPT, UR17, URZ, UPT ;  /* 0x000000ff1100728c */ /* 0x000fe2000bf25270 */
[----:B------:R-:W-:Y:S02]  /*16d0*/  ISETP.EQ.OR P2, PT, R0, RZ, P3 ;  /* 0x000000ff0000720c */ /* 0x000fe40001f42670 */
[----:B------:R-:W-:Y:S02]  /*16e0*/  CS2R R10, SRZ ;  /* 0x00000000000a7805 */ /* 0x000fe4000001ff00 */
[----:B------:R-:W-:Y:S01]  /*16f0*/  PLOP3.LUT P1, PT, P1, PT, PT, 0x8, 0x80 ;  /* 0x000000000080781c */ /* 0x000fe20000f2e170 */
[----:B------:R-:W-:Y:S01]  /*1700*/  IMAD.MOV.U32 R9, RZ, RZ, RZ ;  /* 0x000000ffff097224 */ /* 0x000fe200078e00ff */
[----:B------:R-:W3:Y:S01]  /*1710*/  LDCU UR40, c[0x0][0x370] ;  /* 0x00006e00ff2877ac */ /* 0x000ee20008000800 */
[----:B------:R-:W-:Y:S01]  /*1720*/  IMAD.MOV.U32 R8, RZ, RZ, 0x1 ;  /* 0x00000001ff087424 */ /* 0x000fe200078e00ff */
[----:B------:R-:W4:Y:S01]  /*1730*/  LDCU.64 UR26, c[0x0][0x348] ;  /* 0x00006900ff1a77ac */ /* 0x000f220008000a00 */
[----:B-1----:R-:W-:-:S02]  /*1740*/  UIADD3 UR5, UPT, UPT, UR6, 0x7f, URZ ;  /* 0x0000007f06057890 */ /* 0x002fc4000fffe0ff */
[----:B------:R-:W-:Y:S02]  /*1750*/  USHF.R.U32.HI UR45, URZ, 0x7, UR28 ;  /* 0x00000007ff2d7899 */ /* 0x000fe4000801161c */
[----:B------:R-:W-:Y:S02]  /*1760*/  USHF.R.S32.HI UR4, URZ, 0x1f, UR5 ;  /* 0x0000001fff047899 */ /* 0x000fe40008011405 */
[----:B------:R-:W-:Y:S02]  /*1770*/  UIADD3 UR46, UPT, UPT, UR6, 0xfe, URZ ;  /* 0x000000fe062e7890 */ /* 0x000fe4000fffe0ff */
[----:B------:R-:W-:Y:S02]  /*1780*/  ULEA.HI UR4, UR4, UR5, URZ, 0x7 ;  /* 0x0000000504047291 */ /* 0x000fe4000f8f38ff */
[----:B--2---:R-:W-:Y:S02]  /*1790*/  ULEA UR7, UR8, UR7, 0x18 ;  /* 0x0000000708077291 */ /* 0x004fe4000f8ec0ff */
[----:B------:R-:W-:-:S02]  /*17a0*/  USHF.R.S32.HI UR43, URZ, 0x7, UR4 ;  /* 0x00000007ff2b7899 */ /* 0x000fc40008011404 */
[----:B------:R-:W-:Y:S02]  /*17b0*/  UIADD3 UR4, UPT, UPT, UR6, -0x1, URZ ;  /* 0xffffffff06047890 */ /* 0x000fe4000fffe0ff */
[----:B------:R-:W-:Y:S02]  /*17c0*/  UISETP.LT.U32.AND UP0, UPT, UR43, 0x3, UPT ;  /* 0x000000032b00788c */ /* 0x000fe4000bf01070 */
[----:B------:R-:W-:Y:S02]  /*17d0*/  UISETP.GE.U32.AND UP2, UPT, UR4, -0xff, UPT ;  /* 0xffffff010400788c */ /* 0x000fe4000bf46070 */
[----:B------:R-:W-:Y:S01]  /*17e0*/  USEL UR41, UR43, 0x3, UP0 ;  /* 0x000000032b297887 */ /* 0x000fe20008000000 */
[----:B------:R-:W1:Y:S03]  /*17f0*/  LDCU UR39, c[0x0][0x374] ;  /* 0x00006e80ff2777ac */ /* 0x000e660008000800 */
[----:B------:R-:W-:-:S02]  /*1800*/  UIADD3 UR21, UPT, UPT, UR41, -0x1, URZ ;  /* 0xffffffff29157890 */ /* 0x000fc4000fffe0ff */
[----:B------:R-:W-:-:S03]  /*1810*/  USEL UR24, UR48, 0x2, UP1 ;  /* 0x0000000230187887 */ /* 0x000fc60008800000 */
[----:B------:R-:W-:Y:S02]  /*1820*/  @UP2 UIADD3 UR21, UPT, UPT, UR41, URZ, URZ ;  /* 0x000000ff29152290 */ /* 0x000fe4000fffe0ff */
[----:B------:R-:W-:Y:S02]  /*1830*/  UIADD3 UR29, UPT, UPT, UR7, 0xc400, UR28 ;  /* 0x0000c400071d7890 */ /* 0x000fe4000fffe01c */
[----:B------:R-:W-:Y:S02]  /*1840*/  UIADD3 UR44, UPT, UPT, UR43, -UR41, URZ ;  /* 0x800000292b2c7290 */ /* 0x000fe4000fffe0ff */
[----:B------:R-:W-:Y:S01]  /*1850*/  UIADD3 UR21, UPT, UPT, UR21, 0x1, URZ ;  /* 0x0000000115157890 */ /* 0x000fe2000fffe0ff */
[----:B---34-:R-:W-:-:S11]  /*1860*/  UMOV UR5, URZ ;  /* 0x000000ff00057c82 */ /* 0x018fd60008000000 */
.L_x_42:
[----:B------:R-:W2:Y:S02]  /*1870*/  S2UR UR4, SR_CgaCtaId ;  /* 0x00000000000479c3 */ /* 0x000ea40000008800 */
[----:B--2---:R-:W-:-:S09]  /*1880*/  UISETP.NE.AND UP0, UPT, UR4, URZ, UPT ;  /* 0x000000ff0400728c */ /* 0x004fd2000bf05270 */
[----:B-1----:R-:W-:Y:S05]  /*1890*/  BRA.U UP0, `(.L_x_23) ;  /* 0x0000000100287547 */ /* 0x002fea000b800000 */
[----:B------:R-:W-:Y:S02]  /*18a0*/  LEA R0, R9, UR7, 0x3 ;  /* 0x0000000709007c11 */ /* 0x000fe4000f8e18ff */
[----:B------:R-:W-:-:S04]  /*18b0*/  SHF.L.U32 R3, R8, 0x1f, RZ ;  /* 0x0000001f08037819 */ /* 0x000fc800000006ff */
[----:B------:R-:W2:Y:S02]  /*18c0*/  SYNCS.PHASECHK.TRANS64.TRYWAIT P0, [R0+URZ+0xd0], R3 ;  /* 0x0000d003000075a7 */ /* 0x000ea400080011ff */
[----:B--2---:R-:W-:Y:S05]  /*18d0*/  @!P0 BRA `(.L_x_24) ;  /* 0x0000009c00708947 */ /* 0x004fea0003800000 */
.L_x_132:
[----:B------:R3:W-:Y:S01]  /*18e0*/  SYNCS.ARRIVE.TRANS64.A1T0 RZ, [R0+URZ+0xc0], RZ ;  /* 0x0000c0ff00ff79a7 */ /* 0x0007e200081000ff */
[----:B------:R-:W-:-:S05]  /*18f0*/  VIADD R9, R9, 0x1 ;  /* 0x0000000109097836 */ /* 0x000fca0000000000 */
[----:B------:R-:W-:-:S04]  /*1900*/  ISETP.NE.AND P0, PT, R9, 0x2, PT ;  /* 0x000000020900780c */ /* 0x000fc80003f05270 */
[----:B--2---:R-:W-:Y:S02]  /*1910*/  SEL R3, RZ, 0x1, P0 ;  /* 0x00000001ff037807 */ /* 0x004fe40000000000 */
[----:B------:R-:W-:Y:S02]  /*1920*/  SEL R9, R9, RZ, P0 ;  /* 0x000000ff09097207 */ /* 0x000fe40000000000 */
[----:B------:R-:W-:-:S07]  /*1930*/  LOP3.LUT R8, R8, R3, RZ, 0x3c, !PT ;  /* 0x0000000308087212 */ /* 0x000fce00078e3cff */
.L_x_23:
[----:B------:R-:W-:Y:S01]  /*1940*/  ULEA UR4, UR5, UR7, 0x3 ;  /* 0x0000000705047291 */ /* 0x000fe2000f8e18ff */
[----:B---3--:R-:W-:Y:S01]  /*1950*/  SHF.L.U32 R0, R12, 0x1f, RZ ;  /* 0x0000001f0c007819 */ /* 0x008fe200000006ff */
[----:B------:R-:W-:Y:S02]  /*1960*/  UISETP.GE.U32.AND UP0, UPT, UR46, 0xff, UPT ;  /* 0x000000ff2e00788c */ /* 0x000fe4000bf06070 */
[----:B------:R-:W-:Y:S02]  /*1970*/  USHF.L.U32 UR11, UR20, 0x8, URZ ;  /* 0x00000008140b7899 */ /* 0x000fe400080006ff */
[----:B------:R-:W-:Y:S01]  /*1980*/  ULEA UR35, UR16, UR45, 0x7 ;  /* 0x0000002d10237291 */ /* 0x000fe2000f8e38ff */
[----:B------:R-:W-:Y:S02]  /*1990*/  UMOV UR13, URZ ;  /* 0x000000ff000d7c82 */ /* 0x000fe40008000000 */
[----:B------:R2:W3:Y:S02]  /*19a0*/  SYNCS.PHASECHK.TRANS64.TRYWAIT P0, [UR4+0x18], R0 ;  /* 0x00001800ff0075a7 */ /* 0x0004e40008001104 */
[----:B------:R-:W-:Y:S07]  /*19b0*/  BRA.U !UP0, `(.L_x_25) ;  /* 0x0000000108bc7547 */ /* 0x000fee000b800000 */
[----:B------:R-:W-:Y:S01]  /*19c0*/  UMOV UR6, URZ ;  /* 0x000000ff00067c82 */ /* 0x000fe20008000000 */
[----:B------:R-:W-:-:S05]  /*19d0*/  UMOV UR4, UR5 ;  /* 0x0000000500047c82 */ /* 0x000fca0008000000 */
.L_x_31:
[----:B------:R-:W-:Y:S01]  /*19e0*/  ULEA UR33, UR4, UR7, 0x3 ;  /* 0x0000000704217291 */ /* 0x000fe2000f8e18ff */
[----:B---3--:R-:W-:Y:S01]  /*19f0*/  @!P3 MOV R2, 0xc000 ;  /* 0x0000c0000002b802 */ /* 0x008fe20000000f00 */
[----:B-1-3--:R-:W-:Y:S10]  /*1a00*/  @P0 BRA `(.L_x_26) ;  /* 0x00000000000c0947 */ /* 0x00aff40003800000 */
[----:B------:R-:W-:-:S04]  /*1a10*/  SHF.L.U32 R3, R12, 0x1f, RZ ;  /* 0x0000001f0c037819 */ /* 0x000fc800000006ff */
[----:B------:R-:W3:Y:S02]  /*1a20*/  SYNCS.PHASECHK.TRANS64.TRYWAIT P0, [UR33+0x18], R3 ;  /* 0x00001803ff0075a7 */ /* 0x000ee40008001121 */
[----:B---3--:R-:W-:Y:S05]  /*1a30*/  @!P0 BRA `(.L_x_27) ;  /* 0x0000009c002c8947 */ /* 0x008fea0003800000 */
.L_x_26:
[----:B------:R3:W-:Y:S01]  /*1a40*/  @!P3 SYNCS.ARRIVE.TRANS64 RZ, [UR33], R2 ;  /* 0x00000002ffffb9a7 */ /* 0x0007e20008000021 */
[----:B------:R-:W-:-:S04]  /*1a50*/  ULOP3.LUT UR5, UR24, 0x2, URZ, 0xfc, !UPT ;  /* 0x0000000218057892 */ /* 0x000fc8000f8efcff */
[----:B------:R-:W-:-:S09]  /*1a60*/  UISETP.NE.AND UP0, UPT, UR5, 0x2, UPT ;  /* 0x000000020500788c */ /* 0x000fd2000bf05270 */
[----:B------:R-:W-:Y:S05]  /*1a70*/  BRA.U UP0, `(.L_x_28) ;  /* 0x0000000100047547 */ /* 0x000fea000b800000 */
[----:B-1----:R-:W-:Y:S05]  /*1a80*/  BPT.TRAP 0x1 ;  /* 0x000000040000795c */ /* 0x002fea0000300000 */
.L_x_28:
[----:B------:R-:W-:Y:S04]  /*1a90*/  BSSY.RECONVERGENT B0, `(.L_x_29) ;  /* 0x0000003000007945 */ /* 0x000fe80003800200 */
[----:B------:R-:W-:Y:S05]  /*1aa0*/  @P2 BRA `(.L_x_30) ;  /* 0x0000000000042947 */ /* 0x000fea0003800000 */
[----:B-1----:R-:W-:Y:S05]  /*1ab0*/  BPT.TRAP 0x1 ;  /* 0x000000040000795c */ /* 0x002fea0000300000 */
.L_x_30:
[----:B-1----:R-:W-:Y:S05]  /*1ac0*/  BSYNC.RECONVERGENT B0 ;  /* 0x0000000000007941 */ /* 0x002fea0003800200 */
.L_x_29:
[----:B------:R-:W-:Y:S02]  /*1ad0*/  UIADD3 UR5, UPT, UPT, UR4, 0x1, URZ ;  /* 0x0000000104057890 */ /* 0x000fe4000fffe0ff */
[----:B------:R-:W-:Y:S02]  /*1ae0*/  ULEA UR32, UR4, UR28, 0xe ;  /* 0x0000001c04207291 */ /* 0x000fe4000f8e70ff */
[----:B------:R-:W-:Y:S02]  /*1af0*/  UISETP.NE.AND UP0, UPT, UR5, 0x3, UPT ;  /* 0x000000030500788c */ /* 0x000fe4000bf05270 */
[----:B------:R-:W-:Y:S02]  /*1b00*/  UIADD3 UR16, UP1, UPT, UR26, 0x80, URZ ;  /* 0x000000801a107890 */ /* 0x000fe4000ff3e0ff */
[----:B------:R-:W-:Y:S02]  /*1b10*/  USEL UR9, URZ, 0x1, UP0 ;  /* 0x00000001ff097887 */ /* 0x000fe40008000000 */
[----:B------:R-:W-:-:S02]  /*1b20*/  USEL UR5, UR5, URZ, UP0 ;  /* 0x000000ff05057287 */ /* 0x000fc40008000000 */
[----:B------:R-:W-:Y:S02]  /*1b30*/  UIADD3 UR14, UP0, UPT, UR26, 0x180, URZ ;  /* 0x000001801a0e7890 */ /* 0x000fe4000ff1e0ff */
[----:B------:R-:W-:Y:S01]  /*1b40*/  ULEA UR8, UR5, UR7, 0x3 ;  /* 0x0000000705087291 */ /* 0x000fe2000f8e18ff */
[----:B------:R-:W-:Y:S01]  /*1b50*/  LOP3.LUT R12, R12, UR9, RZ, 0x3c, !PT ;  /* 0x000000090c0c7c12 */ /* 0x000fe2000f8e3cff */
[----:B------:R-:W-:Y:S02]  /*1b60*/  USHF.L.U32 UR34, UR6, 0x7, URZ ;  /* 0x0000000706227899 */ /* 0x000fe400080006ff */
[----:B------:R-:W-:Y:S01]  /*1b70*/  UIADD3.X UR17, UPT, UPT, URZ, UR27, URZ, UP1, !UPT ;  /* 0x0000001bff117290 */ /* 0x000fe20008ffe4ff */
[----:B--2---:R-:W-:Y:S01]  /*1b80*/  SHF.L.U32 R0, R12, 0x1f, RZ ;  /* 0x0000001f0c007819 */ /* 0x004fe200000006ff */
[----:B------:R-:W-:Y:S02]  /*1b90*/  UIADD3 UR32, UPT, UPT, UR7, 0xc400, UR32 ;  /* 0x0000c40007207890 */ /* 0x000fe4000fffe020 */
[----:B------:R-:W-:Y:S01]  /*1ba0*/  UIADD3.X UR15, UPT, UPT, URZ, UR27, URZ, UP0, !UPT ;  /* 0x0000001bff0f7290 */ /* 0x000fe200087fe4ff */
[----:B------:R4:W1:Y:S01]  /*1bb0*/  SYNCS.PHASECHK.TRANS64.TRYWAIT P0, [UR8+0x18], R0 ;  /* 0x00001800ff0075a7 */ /* 0x0008620008001108 */
[----:B------:R-:W-:Y:S01]  /*1bc0*/  ULEA UR8, UR4, UR7, 0xf ;  /* 0x0000000704087291 */ /* 0x000fe2000f8e78ff */
[----:B------:R-:W-:Y:S01]  /*1bd0*/  UMOV UR13, 0xf0000 ;  /* 0x000f0000000d7882 */ /* 0x000fe20000000000 */
[----:B------:R-:W-:-:S02]  /*1be0*/  UMOV UR18, 0x0 ;  /* 0x0000000000127882 */ /* 0x000fc40000000000 */
[----:B------:R-:W-:Y:S01]  /*1bf0*/  UIADD3 UR8, UPT, UPT, UR8, 0x18400, URZ ;  /* 0x0001840008087890 */ /* 0x000fe2000fffe0ff */
[----:B------:R-:W-:Y:S01]  /*1c00*/  UMOV UR19, 0x10000000 ;  /* 0x1000000000137882 */ /* 0x000fe20000000000 */
[----:B------:R-:W-:Y:S01]  /*1c10*/  UMOV UR12, UR36 ;  /* 0x00000024000c7c82 */ /* 0x000fe20008000000 */
[----:B------:R-:W-:Y:S01]  /*1c20*/  UMOV UR9, UR33 ;  /* 0x0000002100097c82 */ /* 0x000fe20008000000 */
[----:B------:R-:W-:Y:S01]  /*1c30*/  UMOV UR10, UR34 ;  /* 0x00000022000a7c82 */ /* 0x000fe20008000000 */
[----:B------:R2:W-:Y:S01]  /*1c40*/  UTMALDG.3D.MULTICAST [UR32], [UR16], UR13, desc[UR18] ;  /* 0x00001220100073b4 */ /* 0x0005e2000801180d */
[----:B------:R-:W-:Y:S01]  /*1c50*/  UIADD3 UR6, UPT, UPT, UR6, 0x1, URZ ;  /* 0x0000000106067890 */ /* 0x000fe2000fffe0ff */
[----:B------:R-:W-:-:S03]  /*1c60*/  UMOV UR4, UR5 ;  /* 0x0000000500047c82 */ /* 0x000fc60008000000 */
[----:B------:R-:W-:Y:S01]  /*1c70*/  UISETP.NE.AND UP0, UPT, UR6, UR21, UPT ;  /* 0x000000150600728c */ /* 0x000fe2000bf05270 */
[----:B------:R4:W-:Y:S01]  /*1c80*/  UTMALDG.3D [UR8], [UR14], desc[UR18] ;  /* 0x000012080e0075b4 */ /* 0x0009e20008011000 */
[----:B--2---:R-:W-:-:S07]  /*1c90*/  UMOV UR13, UR21 ;  /* 0x00000015000d7c82 */ /* 0x004fce0008000000 */
[----:B----4-:R-:W-:Y:S05]  /*1ca0*/  BRA.U UP0, `(.L_x_31) ;  /* 0xfffffffd004c7547 */ /* 0x010fea000b83ffff */
.L_x_25:
[----:B------:R-:W-:Y:S01]  /*1cb0*/  ULEA UR4, UR5, UR7, 0x3 ;  /* 0x0000000705047291 */ /* 0x000fe2000f8e18ff */
[----:B--2---:R-:W-:Y:S01]  /*1cc0*/  SHF.L.U32 R0, R12, 0x1f, RZ ;  /* 0x0000001f0c007819 */ /* 0x004fe200000006ff */
[----:B------:R-:W-:Y:S01]  /*1cd0*/  @!P1 SYNCS.ARRIVE.TRANS64.A1T0 RZ, [UR7+0x78], RZ ;  /* 0x000078ffffff99a7 */ /* 0x000fe20008100007 */
[----:B------:R-:W-:-:S06]  /*1ce0*/  UISETP.GT.AND UP0, UPT, UR43, UR41, UPT ;  /* 0x000000292b00728c */ /* 0x000fcc000bf04270 */
[----:B-1-3--:R1:W2:Y:S03]  /*1cf0*/  SYNCS.PHASECHK.TRANS64.TRYWAIT P0, [UR4+0x18], R0 ;  /* 0x00001800ff0075a7 */ /* 0x00a2a60008001104 */
[----:B------:R-:W-:Y:S05]  /*1d00*/  BRA.U !UP0, `(.L_x_32) ;  /* 0x0000000108bc7547 */ /* 0x000fea000b800000 */
[----:B------:R-:W-:Y:S01]  /*1d10*/  UIADD3 UR25, UPT, UPT, UR44, UR13, URZ ;  /* 0x0000000d2c197290 */ /* 0x000fe2000fffe0ff */
[----:B------:R-:W-:-:S11]  /*1d20*/  UMOV UR4, UR5 ;  /* 0x0000000500047c82 */ /* 0x000fd60008000000 */
.L_x_38:
[----:B------:R-:W-:Y:S01]  /*1d30*/  ULEA UR17, UR4, UR7, 0x3 ;  /* 0x0000000704117291 */ /* 0x000fe2000f8e18ff */
[----:B--2---:R-:W-:Y:S01]  /*1d40*/  @!P3 MOV R2, 0xc000 ;  /* 0x0000c0000002b802 */ /* 0x004fe20000000f00 */
[----:B--2-4-:R-:W-:Y:S10]  /*1d50*/  @P0 BRA `(.L_x_33) ;  /* 0x00000000000c0947 */ /* 0x014ff40003800000 */
[----:B------:R-:W-:-:S04]  /*1d60*/  SHF.L.U32 R3, R12, 0x1f, RZ ;  /* 0x0000001f0c037819 */ /* 0x000fc800000006ff */
[----:B------:R-:W2:Y:S02]  /*1d70*/  SYNCS.PHASECHK.TRANS64.TRYWAIT P0, [UR17+0x18], R3 ;  /* 0x00001803ff0075a7 */ /* 0x000ea40008001111 */
[----:B--2---:R-:W-:Y:S05]  /*1d80*/  @!P0 BRA `(.L_x_34) ;  /* 0x0000009800708947 */ /* 0x004fea0003800000 */
.L_x_33:
[----:B------:R2:W-:Y:S01]  /*1d90*/  @!P3 SYNCS.ARRIVE.TRANS64 RZ, [UR17], R2 ;  /* 0x00000002ffffb9a7 */ /* 0x0005e20008000011 */
[----:B------:R-:W-:-:S04]  /*1da0*/  ULOP3.LUT UR5, UR24, 0x2, URZ, 0xfc, !UPT ;  /* 0x0000000218057892 */ /* 0x000fc8000f8efcff */
[----:B------:R-:W-:-:S09]  /*1db0*/  UISETP.NE.AND UP0, UPT, UR5, 0x2, UPT ;  /* 0x000000020500788c */ /* 0x000fd2000bf05270 */
[----:B------:R-:W-:Y:S05]  /*1dc0*/  BRA.U UP0, `(.L_x_35) ;  /* 0x0000000100047547 */ /* 0x000fea000b800000 */
[----:B------:R-:W-:Y:S05]  /*1dd0*/  BPT.TRAP 0x1 ;  /* 0x000000040000795c */ /* 0x000fea0000300000 */
.L_x_35:
[----:B------:R-:W-:Y:S04]  /*1de0*/  BSSY.RECONVERGENT B0, `(.L_x_36) ;  /* 0x0000003000007945 */ /* 0x000fe80003800200 */
[----:B------:R-:W-:Y:S05]  /*1df0*/  @P2 BRA `(.L_x_37) ;  /* 0x0000000000042947 */ /* 0x000fea0003800000 */
[----:B------:R-:W-:Y:S05]  /*1e00*/  BPT.TRAP 0x1 ;  /* 0x000000040000795c */ /* 0x000fea0000300000 */
.L_x_37:
[----:B------:R-:W-:Y:S05]  /*1e10*/  BSYNC.RECONVERGENT B0 ;  /* 0x0000000000007941 */ /* 0x000fea0003800200 */
.L_x_36:
[----:B------:R-:W-:Y:S02]  /*1e20*/  UIADD3 UR5, UPT, UPT, UR4, 0x1, URZ ;  /* 0x0000000104057890 */ /* 0x000fe4000fffe0ff */
[----:B------:R-:W-:Y:S02]  /*1e30*/  UIADD3 UR14, UP1, UPT, UR26, 0x80, URZ ;  /* 0x000000801a0e7890 */ /* 0x000fe4000ff3e0ff */
[----:B------:R-:W-:Y:S02]  /*1e40*/  UISETP.NE.AND UP0, UPT, UR5, 0x3, UPT ;  /* 0x000000030500788c */ /* 0x000fe4000bf05270 */
[----:B------:R-:W-:Y:S02]  /*1e50*/  USHF.L.U32 UR18, UR13, 0x7, URZ ;  /* 0x000000070d127899 */ /* 0x000fe400080006ff */
[----:B------:R-:W-:Y:S02]  /*1e60*/  USEL UR8, URZ, 0x1, UP0 ;  /* 0x00000001ff087887 */ /* 0x000fe40008000000 */
[----:B------:R-:W-:-:S02]  /*1e70*/  USEL UR5, UR5, URZ, UP0 ;  /* 0x000000ff05057287 */ /* 0x000fc40008000000 */
[----:B------:R-:W-:Y:S02]  /*1e80*/  UIADD3 UR22, UP0, UPT, UR26, 0x180, URZ ;  /* 0x000001801a167890 */ /* 0x000fe4000ff1e0ff */
[----:B------:R-:W-:Y:S01]  /*1e90*/  LOP3.LUT R12, R12, UR8, RZ, 0x3c, !PT ;  /* 0x000000080c0c7c12 */ /* 0x000fe2000f8e3cff */
[----:B------:R-:W-:Y:S02]  /*1ea0*/  ULEA UR6, UR5, UR7, 0x3 ;  /* 0x0000000705067291 */ /* 0x000fe4000f8e18ff */
[----:B------:R-:W-:Y:S01]  /*1eb0*/  ULEA UR8, UR4, UR7, 0xf ;  /* 0x0000000704087291 */ /* 0x000fe2000f8e78ff */
[----:B-1----:R-:W-:Y:S01]  /*1ec0*/  SHF.L.U32 R0, R12, 0x1f, RZ ;  /* 0x0000001f0c007819 */ /* 0x002fe200000006ff */
[----:B------:R-:W-:Y:S02]  /*1ed0*/  ULEA UR16, UR4, UR29, 0xe ;  /* 0x0000001d04107291 */ /* 0x000fe4000f8e70ff */
[----:B------:R-:W-:Y:S02]  /*1ee0*/  UIADD3.X UR15, UPT, UPT, URZ, UR27, URZ, UP1, !UPT ;  /* 0x0000001bff0f7290 */ /* 0x000fe40008ffe4ff */
[----:B------:R-:W-:Y:S01]  /*1ef0*/  UIADD3 UR8, UPT, UPT, UR8, 0x18400, URZ ;  /* 0x0001840008087890 */ /* 0x000fe2000fffe0ff */
[----:B------:R3:W4:Y:S01]  /*1f00*/  SYNCS.PHASECHK.TRANS64.TRYWAIT P0, [UR6+0x18], R0 ;  /* 0x00001800ff0075a7 */ /* 0x0007220008001106 */
[----:B------:R-:W-:Y:S01]  /*1f10*/  UIADD3.X UR23, UPT, UPT, URZ, UR27, URZ, UP0, !UPT ;  /* 0x0000001bff177290 */ /* 0x000fe200087fe4ff */
[----:B------:R-:W-:Y:S01]  /*1f20*/  UMOV UR6, 0xf0000 ;  /* 0x000f000000067882 */ /* 0x000fe20000000000 */
[----:B------:R-:W-:Y:S01]  /*1f30*/  UMOV UR30, 0x0 ;  /* 0x00000000001e7882 */ /* 0x000fe20000000000 */
[----:B------:R-:W-:Y:S01]  /*1f40*/  UMOV UR31, 0x10000000 ;  /* 0x10000000001f7882 */ /* 0x000fe20000000000 */
[----:B------:R-:W-:Y:S01]  /*1f50*/  UMOV UR19, UR35 ;  /* 0x0000002300137c82 */ /* 0x000fe20008000000 */
[----:B------:R-:W-:Y:S01]  /*1f60*/  UMOV UR20, UR36 ;  /* 0x0000002400147c82 */ /* 0x000fe20008000000 */
[----:B------:R-:W-:Y:S01]  /*1f70*/  UMOV UR12, UR36 ;  /* 0x00000024000c7c82 */ /* 0x000fe20008000000 */
[----:B------:R-:W-:Y:S01]  /*1f80*/  UMOV UR9, UR17 ;  /* 0x0000001100097c82 */ /* 0x000fe20008000000 */
[----:B------:R-:W-:Y:S01]  /*1f90*/  UMOV UR10, UR18 ;  /* 0x00000012000a7c82 */ /* 0x000fe20008000000 */
[----:B------:R3:W-:Y:S01]  /*1fa0*/  UTMALDG.3D.MULTICAST [UR16], [UR14], UR6, desc[UR30] ;  /* 0x00001e100e0073b4 */ /* 0x0007e20008011806 */
[----:B------:R-:W-:Y:S01]  /*1fb0*/  UIADD3 UR13, UPT, UPT, UR13, 0x1, URZ ;  /* 0x000000010d0d7890 */ /* 0x000fe2000fffe0ff */
[----:B------:R-:W-:-:S03]  /*1fc0*/  UMOV UR4, UR5 ;  /* 0x0000000500047c82 */ /* 0x000fc60008000000 */
[----:B------:R-:W-:Y:S01]  /*1fd0*/  UISETP.NE.AND UP0, UPT, UR13, UR25, UPT ;  /* 0x000000190d00728c */ /* 0x000fe2000bf05270 */
[----:B------:R3:W-:Y:S08]  /*1fe0*/  UTMALDG.3D [UR8], [UR22], desc[UR30] ;  /* 0x00001e08160075b4 */ /* 0x0007f00008011000 */
[----:B---3--:R-:W-:Y:S05]  /*1ff0*/  BRA.U UP0, `(.L_x_38) ;  /* 0xfffffffd004c7547 */ /* 0x008fea000b83ffff */
.L_x_32:
[C---:B------:R-:W-:Y:S01]  /*2000*/  LEA R3, R11.reuse, UR7, 0x3 ;  /* 0x000000070b037c11 */ /* 0x040fe2000f8e18ff */
[----:B------:R-:W-:Y:S01]  /*2010*/  NOP ;  /* 0x0000000000007918 */ /* 0x000fe20000000000 */
[----:B-1----:R-:W-:Y:S02]  /*2020*/  SHF.L.U32 R0, R10, 0x1f, RZ ;  /* 0x0000001f0a007819 */ /* 0x002fe400000006ff */
[----:B------:R-:W-:Y:S02]  /*2030*/  LEA R5, R11, UR7, 0x4 ;  /* 0x000000070b057c11 */ /* 0x000fe4000f8e20ff */
[----:B--2-4-:R-:W1:Y:S02]  /*2040*/  SYNCS.PHASECHK.TRANS64.TRYWAIT P0, [R3+URZ+0x80], R0 ;  /* 0x00008000030075a7 */ /* 0x014e6400080011ff */
[----:B-1----:R-:W-:Y:S05]  /*2050*/  @!P0 BRA `(.L_x_39) ;  /* 0x0000009400d48947 */ /* 0x002fea0003800000 */
.L_x_135:
[----:B------:R-:W2:Y:S01]  /*2060*/  LDS.128 R4, [R5+0xf0] ;  /* 0x0000f00005047984 */ /* 0x000ea20000000c00 */
[----:B------:R-:W-:Y:S01]  /*2070*/  UISETP.GE.AND UP0, UPT, UR42, 0x1, UPT ;  /* 0x000000012a00788c */ /* 0x000fe2000bf06270 */
[----:B------:R-:W-:Y:S01]  /*2080*/  @!PT LDS RZ, [RZ] ;  /* 0x00000000fffff984 */ /* 0x000fe20000000800 */
[----:B------:R-:W-:Y:S01]  /*2090*/  @!PT LDS RZ, [RZ] ;  /* 0x00000000fffff984 */ /* 0x000fe20000000800 */
[----:B------:R-:W-:Y:S01]  /*20a0*/  @!PT LDS RZ, [RZ] ;  /* 0x00000000fffff984 */ /* 0x000fe20000000800 */
[----:B------:R-:W-:Y:S01]  /*20b0*/  @!PT LDS RZ, [RZ] ;  /* 0x00000000fffff984 */ /* 0x000fe20000000800 */
[----:B------:R3:W-:Y:S06]  /*20c0*/  MEMBAR.ALL.CTA ;  /* 0x0000000000007992 */ /* 0x0007ec0000008000 */
[----:B---3--:R-:W3:Y:S01]  /*20d0*/  FENCE.VIEW.ASYNC.S ;  /* 0x00000000000073c6 */ /* 0x008ee20000000000 */
[----:B--2---:R-:W-:-:S13]  /*20e0*/  LOP3.LUT P0, RZ, R6, 0x1, RZ, 0xc0, !PT ;  /* 0x0000000106ff7812 */ /* 0x004fda000780c0ff */
[----:B---3--:R-:W-:Y:S01]  /*20f0*/  VOTEU.ANY UP1, P0 ;  /* 0x0000000000ff7886 */ /* 0x008fe20000020100 */
[----:B------:R-:W-:-:S13]  /*2100*/  PLOP3.LUT P0, PT, PT, PT, UP1, 0x80, 0x8 ;  /* 0x000000000008781c */ /* 0x000fda0003f0f018 */
[----:B-1----:R-:W-:Y:S02]  /*2110*/  @P0 LOP3.LUT R0, R5, 0xffff, RZ, 0xc0, !PT ;  /* 0x0000ffff05000812 */ /* 0x002fe400078ec0ff */
[----:B------:R-:W-:Y:S02]  /*2120*/  @P0 MOV R2, R4 ;  /* 0x0000000400020202 */ /* 0x000fe40000000f00 */
[----:B------:R-:W-:Y:S01]  /*2130*/  @P0 R2UR UR6, R0 ;  /* 0x00000000000602ca */ /* 0x000fe200000e0000 */
[----:B------:R-:W-:Y:S01]  /*2140*/  VIADD R0, R3, 0x90 ;  /* 0x0000009003007836 */ /* 0x000fe20000000000 */
[----:B------:R-:W-:Y:S02]  /*2150*/  @P0 SHF.R.U32.HI R4, RZ, 0x10, R5 ;  /* 0x00000010ff040819 */ /* 0x000fe40000011605 */
[----:B------:R-:W-:Y:S02]  /*2160*/  @P0 R2UR UR8, R2 ;  /* 0x00000000020802ca */ /* 0x000fe400000e0000 */
[----:B------:R-:W-:-:S02]  /*2170*/  PRMT R0, RZ, 0x654, R0 ;  /* 0x00000654ff007816 */ /* 0x000fc40000000000 */
[----:B------:R-:W-:Y:S02]  /*2180*/  @P0 R2UR UR4, R4 ;  /* 0x00000000040402ca */ /* 0x000fe400000e0000 */
[----:B------:R1:W-:Y:S03]  /*2190*/  SYNCS.ARRIVE.TRANS64.RED.A1T0 RZ, [R0+URZ], RZ ;  /* 0x000000ff00ff79a7 */ /* 0x0003e600081004ff */
[----:B------:R-:W-:-:S04]  /*21a0*/  @UP1 UMOV UR37, UR6 ;  /* 0x0000000600251c82 */ /* 0x000fc80008000000 */
[----:B------:R-:W-:-:S04]  /*21b0*/  @UP1 UMOV UR38, UR8 ;  /* 0x0000000800261c82 */ /* 0x000fc80008000000 */
[----:B------:R-:W-:Y:S01]  /*21c0*/  @UP1 UMOV UR36, UR4 ;  /* 0x0000000400241c82 */ /* 0x000fe20008000000 */
[----:B------:R-:W-:Y:S05]  /*21d0*/  BRA.U !UP0, `(.L_x_40) ;  /* 0x0000000108d47547 */ /* 0x000fea000b800000 */
[----:B------:R-:W2:Y:S01]  /*21e0*/  LDCU.128 UR12, c[0x0][0xb10] ;  /* 0x00016200ff0c77ac */ /* 0x000ea20008000c00 */
[----:B------:R-:W3:Y:S01]  /*21f0*/  LDCU UR25, c[0x0][0xb20] ;  /* 0x00016400ff1977ac */ /* 0x000ee20008000800 */
[----:B------:R-:W4:Y:S01]  /*2200*/  LDCU UR20, c[0x0][0xb0c] ;  /* 0x00016180ff1477ac */ /* 0x000f220008000800 */
[----:B------:R-:W1:Y:S01]  /*2210*/  LDCU.64 UR10, c[0x0][0xb28] ;  /* 0x00016500ff0a77ac */ /* 0x000e620008000a00 */
[----:B------:R-:W-:Y:S02]  /*2220*/  UISETP.NE.AND UP3, UPT, UR42, 0x1, UPT ;  /* 0x000000012a00788c */ /* 0x000fe4000bf65270 */
[----:B--2---:R-:W-:Y:S02]  /*2230*/  UIMAD.WIDE.U32 UR16, UR39, UR15, URZ ;  /* 0x0000000f271072a5 */ /* 0x004fe4000f8e00ff */
[----:B------:R-:W-:Y:S02]  /*2240*/  UIMAD.WIDE.U32 UR8, UR40, UR12, URZ ;  /* 0x0000000c280872a5 */ /* 0x000fe4000f8e00ff */
[----:B------:R-:W-:-:S02]  /*2250*/  UISETP.NE.AND UP0, UPT, UR14, 0x1, UPT ;  /* 0x000000010e00788c */ /* 0x000fc4000bf05270 */
[----:B------:R-:W-:Y:S01]  /*2260*/  UIMAD.WIDE.U32 UR22, UR37, UR15, URZ ;  /* 0x0000000f251672a5 */ /* 0x000fe2000f8e00ff */
[----:B------:R-:W-:Y:S02]  /*2270*/  UMOV UR16, UR17 ;  /* 0x0000001100107c82 */ /* 0x000fe40008000000 */
[----:B------:R-:W-:Y:S01]  /*2280*/  UMOV UR8, UR9 ;  /* 0x0000000900087c82 */ /* 0x000fe20008000000 */
[----:B---3--:R-:W-:Y:S02]  /*2290*/  USHF.R.U32.HI UR16, URZ, UR25, UR16 ;  /* 0x00000019ff107299 */ /* 0x008fe40008011610 */
[----:B----4-:R-:W-:Y:S02]  /*22a0*/  UISETP.NE.AND UP2, UPT, UR20, 0x1, UPT ;  /* 0x000000011400788c */ /* 0x010fe4000bf45270 */
[----:B------:R-:W-:Y:S02]  /*22b0*/  USHF.R.U32.HI UR8, URZ, UR13, UR8 ;  /* 0x0000000dff087299 */ /* 0x000fe40008011608 */
[----:B------:R-:W-:-:S02]  /*22c0*/  USEL UR6, UR39, UR16, !UP0 ;  /* 0x0000001027067287 */ /* 0x000fc4000c000000 */
[----:B------:R-:W-:Y:S02]  /*22d0*/  USEL UR8, UR40, UR8, !UP2 ;  /* 0x0000000828087287 */ /* 0x000fe4000d000000 */
[----:B-1----:R-:W-:Y:S01]  /*22e0*/  UIMAD.WIDE.U32 UR16, UR6, UR10, URZ ;  /* 0x0000000a061072a5 */ /* 0x002fe2000f8e00ff */
[----:B------:R-:W-:Y:S01]  /*22f0*/  UMOV UR4, UR23 ;  /* 0x0000001700047c82 */ /* 0x000fe20008000000 */
[----:B------:R-:W-:Y:S02]  /*2300*/  UIMAD.WIDE.U32 UR18, UR38, UR12, URZ ;  /* 0x0000000c261272a5 */ /* 0x000fe4000f8e00ff */
[----:B------:R-:W-:-:S03]  /*2310*/  UIMAD.WIDE.U32 UR22, UR8, UR10, URZ ;  /* 0x0000000a081672a5 */ /* 0x000fc6000f8e00ff */
[----:B------:R-:W-:Y:S01]  /*2320*/  UMOV UR16, UR17 ;  /* 0x0000001100107c82 */ /* 0x000fe20008000000 */
[----:B------:R-:W-:Y:S02]  /*2330*/  USHF.R.U32.HI UR4, URZ, UR25, UR4 ;  /* 0x00000019ff047299 */ /* 0x000fe40008011604 */
[----:B------:R-:W-:Y:S01]  /*2340*/  @UP3 USHF.R.U32.HI UR6, URZ, UR11, UR16 ;  /* 0x0000000bff063299 */ /* 0x000fe20008011610 */
[----:B------:R-:W-:Y:S01]  /*2350*/  UMOV UR18, UR19 ;  /* 0x0000001300127c82 */ /* 0x000fe20008000000 */
[----:B------:R-:W-:Y:S01]  /*2360*/  UMOV UR22, UR23 ;  /* 0x0000001700167c82 */ /* 0x000fe20008000000 */
[----:B------:R-:W-:Y:S02]  /*2370*/  USHF.R.U32.HI UR13, URZ, UR13, UR18 ;  /* 0x0000000dff0d7299 */ /* 0x000fe40008011612 */
[----:B------:R-:W-:Y:S02]  /*2380*/  USEL UR4, UR37, UR4, !UP0 ;  /* 0x0000000425047287 */ /* 0x000fe4000c000000 */
[----:B------:R-:W-:-:S02]  /*2390*/  @UP3 USHF.R.U32.HI UR8, URZ, UR11, UR22 ;  /* 0x0000000bff083299 */ /* 0x000fc40008011616 */
[----:B------:R-:W-:Y:S02]  /*23a0*/  UIMAD UR9, UR42, UR6, URZ ;  /* 0x000000062a0972a4 */ /* 0x000fe4000f8e02ff */
[----:B------:R-:W-:Y:S02]  /*23b0*/  USEL UR6, UR38, UR13, !UP2 ;  /* 0x0000000d26067287 */ /* 0x000fe4000d000000 */
[----:B------:R-:W-:Y:S02]  /*23c0*/  UIMAD UR12, UR42, UR8, URZ ;  /* 0x000000082a0c72a4 */ /* 0x000fe4000f8e02ff */
[----:B------:R-:W-:Y:S02]  /*23d0*/  UISETP.GE.AND UP0, UPT, UR4, UR9, UPT ;  /* 0x000000090400728c */ /* 0x000fe4000bf06270 */
[----:B------:R-:W-:Y:S02]  /*23e0*/  UIMAD.WIDE.U32 UR16, UR4, UR10, URZ ;  /* 0x0000000a041072a5 */ /* 0x000fe4000f8e00ff */
[----:B------:R-:W-:-:S02]  /*23f0*/  UISETP.GE.OR UP0, UPT, UR6, UR12, UP0 ;  /* 0x0000000c0600728c */ /* 0x000fc40008706670 */
        /* <DEDUP_REMOVED lines=19> */
.L_x_40:
[----:B------:R-:W2:Y:S02]  /*2530*/  LDCU UR4, c[0x0][0xb30] ;  /* 0x00016600ff0477ac */ /* 0x000ea40008000800 */
[----:B--2---:R-:W-:-:S09]  /*2540*/  UISETP.NE.AND UP0, UPT, UR4, 0x1, UPT ;  /* 0x000000010400788c */ /* 0x004fd2000bf05270 */
[----:B------:R-:W-:Y:S05]  /*2550*/  BRA.U UP0, `(.L_x_41) ;  /* 0x0000000100447547 */ /* 0x000fea000b800000 */
[----:B------:R-:W2:Y:S01]  /*2560*/  LDCU.128 UR12, c[0x0][0xb10] ;  /* 0x00016200ff0c77ac */ /* 0x000ea20008000c00 */
[----:B------:R-:W3:Y:S01]  /*2570*/  LDCU UR16, c[0x0][0xb0c] ;  /* 0x00016180ff1077ac */ /* 0x000ee20008000800 */
[----:B------:R-:W4:Y:S01]  /*2580*/  LDCU UR17, c[0x0][0xb20] ;  /* 0x00016400ff1177ac */ /* 0x000f220008000800 */
[----:B--2---:R-:W-:Y:S02]  /*2590*/  UIMAD.WIDE.U32 UR10, UR38, UR12, URZ ;  /* 0x0000000c260a72a5 */ /* 0x004fe4000f8e00ff */
[----:B------:R-:W-:Y:S02]  /*25a0*/  UIMAD.WIDE.U32 UR8, UR37, UR15, URZ ;  /* 0x0000000f250872a5 */ /* 0x000fe4000f8e00ff */
[----:B---3--:R-:W-:Y:S02]  /*25b0*/  UISETP.NE.AND UP2, UPT, UR16, 0x1, UPT ;  /* 0x000000011000788c */ /* 0x008fe4000bf45270 */
[----:B------:R-:W-:Y:S01]  /*25c0*/  UISETP.NE.AND UP0, UPT, UR14, 0x1, UPT ;  /* 0x000000010e00788c */ /* 0x000fe2000bf05270 */
[----:B------:R-:W-:-:S02]  /*25d0*/  UMOV UR6, UR11 ;  /* 0x0000000b00067c82 */ /* 0x000fc40008000000 */
[----:B------:R-:W-:Y:S01]  /*25e0*/  UMOV UR4, UR9 ;  /* 0x0000000900047c82 */ /* 0x000fe20008000000 */
[----:B------:R-:W-:Y:S02]  /*25f0*/  USHF.R.U32.HI UR6, URZ, UR13, UR6 ;  /* 0x0000000dff067299 */ /* 0x000fe40008011606 */
[----:B----4-:R-:W-:Y:S02]  /*2600*/  USHF.R.U32.HI UR4, URZ, UR17, UR4 ;  /* 0x00000011ff047299 */ /* 0x010fe40008011604 */
[----:B------:R-:W-:Y:S02]  /*2610*/  USEL UR6, UR38, UR6, !UP2 ;  /* 0x0000000626067287 */ /* 0x000fe4000d000000 */
[----:B------:R-:W-:-:S04]  /*2620*/  USEL UR4, UR37, UR4, !UP0 ;  /* 0x0000000425047287 */ /* 0x000fc8000c000000 */
[----:B------:R-:W-:Y:S02]  /*2630*/  UIADD3 UR8, UPT, UPT, UR6, -UR4, URZ ;  /* 0x8000000406087290 */ /* 0x000fe4000fffe0ff */
[----:B------:R-:W-:Y:S02]  /*2640*/  UIADD3 UR4, UPT, UPT, -UR6, UR4, URZ ;  /* 0x0000000406047290 */ /* 0x000fe4000fffe1ff */
[----:B------:R-:W-:Y:S02]  /*2650*/  UIMAD UR37, UR8, UR14, UR37 ;  /* 0x0000000e082572a4 */ /* 0x000fe4000f8e0225 */
[----:B------:R-:W-:-:S12]  /*2660*/  UIMAD UR38, UR4, UR16, UR38 ;  /* 0x00000010042672a4 */ /* 0x000fd8000f8e0226 */
.L_x_41:
[----:B------:R-:W-:Y:S01]  /*2670*/  VIADD R11, R11, 0x1 ;  /* 0x000000010b0b7836 */ /* 0x000fe20000000000 */
[----:B------:R-:W-:Y:S01]  /*2680*/  R2UR UR4, R160 ;  /* 0x00000000a00472ca */ /* 0x000fe200000e0000 */
[----:B------:R-:W-:Y:S01]  /*2690*/  UIADD3 UR20, UPT, UPT, UR37, UR59, URZ ;  /* 0x0000003b25147290 */ /* 0x000fe2000fffe0ff */
[----:B------:R-:W-:Y:S02]  /*26a0*/  PLOP3.LUT P1, PT, PT, PT, PT, 0x80, 0x8 ;  /* 0x000000000008781c */ /* 0x000fe40003f2f070 */
[----:B------:R-:W-:-:S04]  /*26b0*/  ISETP.NE.AND P0, PT, R11, 0x2, PT ;  /* 0x000000020b00780c */ /* 0x000fc80003f05270 */
[----:B------:R-:W-:Y:S02]  /*26c0*/  SEL R3, RZ, 0x1, P0 ;  /* 0x00000001ff037807 */ /* 0x000fe40000000000 */
[----:B------:R-:W-:Y:S02]  /*26d0*/  SEL R11, R11, RZ, P0 ;  /* 0x000000ff0b0b7207 */ /* 0x000fe40000000000 */
[----:B------:R-:W-:Y:S01]  /*26e0*/  LOP3.LUT R10, R10, R3, RZ, 0x3c, !PT ;  /* 0x000000030a0a7212 */ /* 0x000fe200078e3cff */
[----:B------:R-:W-:Y:S01]  /*26f0*/  UIADD3 UR16, UPT, UPT, UR38, UR4, URZ ;  /* 0x0000000426107290 */ /* 0x000fe2000fffe0ff */
[----:B------:R-:W-:Y:S11]  /*2700*/  BRA.U UP1, `(.L_x_42) ;  /* 0xfffffff101587547 */ /* 0x000ff6000b83ffff */
[----:B------:R-:W-:Y:S01]  /*2710*/  UIADD3 UR7, UPT, UPT, UR7, 0x18, URZ ;  /* 0x0000001807077890 */ /* 0x000fe2000fffe0ff */
[----:B------:R-:W-:-:S03]  /*2720*/  SHF.L.U32 R3, R12, 0x1f, RZ ;  /* 0x0000001f0c037819 */ /* 0x000fc600000006ff */
[----:B------:R-:W-:-:S09]  /*2730*/  ULEA UR4, UR5, UR7, 0x3 ;  /* 0x0000000705047291 */ /* 0x000fd2000f8e18ff */
[----:B------:R-:W2:Y:S02]  /*2740*/  SYNCS.PHASECHK.TRANS64.TRYWAIT P0, [UR4], R3 ;  /* 0x00000003ff0075a7 */ /* 0x000ea40008001104 */
[----:B--2---:R-:W-:Y:S05]  /*2750*/  @!P0 BRA `(.L_x_43) ;  /* 0x0000009000288947 */ /* 0x004fea0003800000 */
.L_x_137:
[----:B------:R-:W-:-:S04]  /*2760*/  UIADD3 UR4, UPT, UPT, UR5, 0x1, URZ ;  /* 0x0000000105047890 */ /* 0x000fc8000fffe0ff */
[----:B------:R-:W-:-:S04]  /*2770*/  UISETP.NE.AND UP0, UPT, UR4, 0x3, UPT ;  /* 0x000000030400788c */ /* 0x000fc8000bf05270 */
[----:B------:R-:W-:Y:S02]  /*2780*/  USEL UR6, URZ, 0x1, UP0 ;  /* 0x00000001ff067887 */ /* 0x000fe40008000000 */
[----:B------:R-:W-:-:S04]  /*2790*/  USEL UR4, UR4, URZ, UP0 ;  /* 0x000000ff04047287 */ /* 0x000fc80008000000 */
[----:B------:R-:W-:Y:S01]  /*27a0*/  ULEA UR5, UR4, UR7, 0x3 ;  /* 0x0000000704057291 */ /* 0x000fe2000f8e18ff */
[----:B------:R-:W-:-:S04]  /*27b0*/  LOP3.LUT R12, R12, UR6, RZ, 0x3c, !PT ;  /* 0x000000060c0c7c12 */ /* 0x000fc8000f8e3cff */
[----:B-1----:R-:W-:-:S04]  /*27c0*/  SHF.L.U32 R3, R12, 0x1f, RZ ;  /* 0x0000001f0c037819 */ /* 0x002fc800000006ff */
[----:B------:R-:W1:Y:S02]  /*27d0*/  SYNCS.PHASECHK.TRANS64.TRYWAIT P0, [UR5], R3 ;  /* 0x00000003ff0075a7 */ /* 0x000e640008001105 */
[----:B-1----:R-:W-:Y:S05]  /*27e0*/  @!P0 BRA `(.L_x_44) ;  /* 0x00000090001c8947 */ /* 0x002fea0003800000 */
.L_x_139:
[----:B------:R-:W-:-:S04]  /*27f0*/  UIADD3 UR4, UPT, UPT, UR4, 0x1, URZ ;  /* 0x0000000104047890 */ /* 0x000fc8000fffe0ff */
[----:B------:R-:W-:-:S04]  /*2800*/  UISETP.NE.AND UP0, UPT, UR4, 0x3, UPT ;  /* 0x000000030400788c */ /* 0x000fc8000bf05270 */
[----:B------:R-:W-:Y:S02]  /*2810*/  USEL UR5, URZ, 0x1, UP0 ;  /* 0x00000001ff057887 */ /* 0x000fe40008000000 */
[----:B------:R-:W-:-:S04]  /*2820*/  USEL UR4, UR4, URZ, UP0 ;  /* 0x000000ff04047287 */ /* 0x000fc80008000000 */
[----:B------:R-:W-:Y:S01]  /*2830*/  ULEA UR4, UR4, UR7, 0x3 ;  /* 0x0000000704047291 */ /* 0x000fe2000f8e18ff */
[----:B-1----:R-:W-:-:S04]  /*2840*/  LOP3.LUT R3, R12, UR5, RZ, 0x3c, !PT ;  /* 0x000000050c037c12 */ /* 0x002fc8000f8e3cff */
[----:B------:R-:W-:Y:S01]  /*2850*/  SHF.L.U32 R3, R3, 0x1f, RZ ;  /* 0x0000001f03037819 */ /* 0x000fe200000006ff */
[----:B------:R-:W-:-:S07]  /*2860*/  IMAD.U32 R0, RZ, RZ, UR4 ;  /* 0x00000004ff007e24 */ /* 0x000fce000f8e00ff */
.L_x_45:
[----:B-1----:R1:W2:Y:S02]  /*2870*/  SYNCS.PHASECHK.TRANS64.TRYWAIT P0, [R0+URZ], R3 ;  /* 0x00000003000075a7 */ /* 0x0022a400080011ff */
[----:B--2---:R-:W-:Y:S05]  /*2880*/  @!P0 NANOSLEEP.SYNCS 0x989680 ;  /* 0x009896800000895d */ /* 0x004fea0003900000 */
[----:B------:R-:W2:Y:S02]  /*2890*/  @!P0 SYNCS.PHASECHK.TRANS64 P0, [R0+URZ], R3 ;  /* 0x00000003000085a7 */ /* 0x000ea400080010ff */
[----:B--2---:R-:W-:Y:S05]  /*28a0*/  @P0 EXIT ;  /* 0x000000000000094d */ /* 0x004fea0003800000 */
[----:B------:R-:W-:Y:S05]  /*28b0*/  BRA `(.L_x_45) ;  /* 0xfffffffc00ec7947 */ /* 0x000fea000383ffff */
.L_x_22:
[----:B------:R-:W1:Y:S02]  /*28c0*/  S2UR UR4, SR_CgaCtaId ;  /* 0x00000000000479c3 */ /* 0x000e640000008800 */
[----:B-1----:R-:W-:-:S04]  /*28d0*/  UISETP.NE.AND UP0, UPT, UR4, URZ, UPT ;  /* 0x000000ff0400728c */ /* 0x002fc8000bf05270 */
[----:B------:R-:W-:-:S09]  /*28e0*/  UISETP.NE.OR UP0, UPT, UR17, 0x1, UP0 ;  /* 0x000000011100788c */ /* 0x000fd20008705670 */
[----:B------:R-:W-:Y:S05]  /*28f0*/  BRA.U UP0, `(.L_x_46) ;  /* 0x00000005004c7547 */ /* 0x000fea000b800000 */
[----:B------:R-:W1:Y:S01]  /*2900*/  S2UR UR5, SR_CgaCtaId ;  /* 0x00000000000579c3 */ /* 0x000e620000008800 */
[----:B------:R-:W-:Y:S01]  /*2910*/  UMOV UR4, 0x400 ;  /* 0x0000040000047882 */ /* 0x000fe20000000000 */
[----:B------:R-:W-:Y:S01]  /*2920*/  ISETP.GE.U32.AND P2, PT, R0, 0x4, PT ;  /* 0x000000040000780c */ /* 0x000fe20003f46070 */
[----:B------:R-:W-:Y:S01]  /*2930*/  IMAD.MOV.U32 R12, RZ, RZ, 0x1 ;  /* 0x00000001ff0c7424 */ /* 0x000fe200078e00ff */
[----:B------:R-:W-:Y:S02]  /*2940*/  CS2R R10, SRZ ;  /* 0x00000000000a7805 */ /* 0x000fe4000001ff00 */
[----:B------:R-:W-:Y:S01]  /*2950*/  CS2R R8, SRZ ;  /* 0x0000000000087805 */ /* 0x000fe2000001ff00 */
[----:B-1----:R-:W-:-:S03]  /*2960*/  ULEA UR6, UR5, UR4, 0x18 ;  /* 0x0000000405067291 */ /* 0x002fc6000f8ec0ff */
[----:B------:R-:W-:-:S09]  /*2970*/  UMOV UR5, URZ ;  /* 0x000000ff00057c82 */ /* 0x000fd20008000000 */
.L_x_50:
[----:B------:R-:W-:Y:S02]  /*2980*/  LEA R2, R8, UR6, 0x3 ;  /* 0x0000000608027c11 */ /* 0x000fe4000f8e18ff */
[----:B------:R-:W-:-:S03]  /*2990*/  SHF.L.U32 R5, R9, 0x1f, RZ ;  /* 0x0000001f09057819 */ /* 0x000fc600000006ff */
[----:B------:R-:W-:Y:S01]  /*29a0*/  VIADD R4, R2, 0xd0 ;  /* 0x000000d002047836 */ /* 0x000fe20000000000 */
[----:B------:R-:W1:Y:S02]  /*29b0*/  SYNCS.PHASECHK.TRANS64.TRYWAIT P0, [R2+URZ+0xc0], R5 ;  /* 0x0000c005020075a7 */ /* 0x000e6400080011ff */
[----:B-1----:R-:W-:Y:S05]  /*29c0*/  @!P0 BRA `(.L_x_47) ;  /* 0x0000008c00bc8947 */ /* 0x002fea0003800000 */
.L_x_140:
[----:B------:R-:W-:Y:S01]  /*29d0*/  ULEA UR4, UR5, UR6, 0x3 ;  /* 0x0000000605047291 */ /* 0x000fe2000f8e18ff */
[----:B------:R-:W-:Y:S02]  /*29e0*/  PRMT R4, RZ, 0x654, R4 ;  /* 0x00000654ff047816 */ /* 0x000fe40000000004 */
[----:B-1----:R-:W-:Y:S01]  /*29f0*/  SHF.L.U32 R5, R12, 0x1f, RZ ;  /* 0x0000001f0c057819 */ /* 0x002fe200000006ff */
[----:B------:R-:W-:Y:S01]  /*2a00*/  UIADD3 UR7, UPT, UPT, UR4, 0x80, URZ ;  /* 0x0000008004077890 */ /* 0x000fe2000fffe0ff */
[----:B------:R1:W-:Y:S05]  /*2a10*/  SYNCS.ARRIVE.TRANS64.RED.A1T0 RZ, [R4+URZ], RZ ;  /* 0x000000ff04ff79a7 */ /* 0x0003ea00081004ff */
[----:B------:R-:W-:Y:S01]  /*2a20*/  IMAD.U32 R7, RZ, RZ, UR7 ;  /* 0x00000007ff077e24 */ /* 0x000fe2000f8e00ff */
[----:B------:R-:W2:Y:S04]  /*2a30*/  SYNCS.PHASECHK.TRANS64.TRYWAIT P0, [UR4+0x90], R5 ;  /* 0x00009005ff0075a7 */ /* 0x000ea80008001104 */
[----:B------:R-:W-:Y:S01]  /*2a40*/  PRMT R6, R0, 0x654, R7 ;  /* 0x0000065400067816 */ /* 0x000fe20000000007 */
[----:B-1----:R-:W-:Y:S01]  /*2a50*/  @!P2 IMAD.MOV.U32 R4, RZ, RZ, 0x10 ;  /* 0x00000010ff04a424 */ /* 0x002fe200078e00ff */
[----:B--2---:R-:W-:Y:S06]  /*2a60*/  @!P0 BRA `(.L_x_48) ;  /* 0x0000008c00a88947 */ /* 0x004fec0003800000 */
.L_x_142:
[----:B------:R-:W-:Y:S01]  /*2a70*/  ULEA UR8, UR5, UR6, 0x4 ;  /* 0x0000000605087291 */ /* 0x000fe2000f8e20ff */
[----:B------:R-:W-:Y:S01]  /*2a80*/  SEL R3, R6, R3, !P2 ;  /* 0x0000000306037207 */ /* 0x000fe20005000000 */
[----:B------:R-:W-:Y:S01]  /*2a90*/  UIADD3 UR9, UPT, UPT, UR4, 0x80, URZ ;  /* 0x0000008004097890 */ /* 0x000fe2000fffe0ff */
[----:B-1----:R-:W-:Y:S01]  /*2aa0*/  LEA R2, R11, UR6, 0x3 ;  /* 0x000000060b027c11 */ /* 0x002fe2000f8e18ff */
[----:B------:R-:W-:Y:S01]  /*2ab0*/  UIADD3 UR8, UPT, UPT, UR8, 0xf0, URZ ;  /* 0x000000f008087890 */ /* 0x000fe2000fffe0ff */
[----:B------:R-:W-:Y:S01]  /*2ac0*/  SHF.L.U32 R5, R10, 0x1f, RZ ;  /* 0x0000001f0a057819 */ /* 0x000fe200000006ff */
[----:B------:R1:W-:Y:S01]  /*2ad0*/  @!P2 SYNCS.ARRIVE.TRANS64.RED RZ, [R3+URZ], R4 ;  /* 0x0000000403ffa9a7 */ /* 0x0003e200080004ff */
[----:B------:R-:W-:Y:S01]  /*2ae0*/  UIADD3 UR4, UPT, UPT, UR5, 0x1, URZ ;  /* 0x0000000105047890 */ /* 0x000fe2000fffe0ff */
[----:B------:R-:W-:-:S03]  /*2af0*/  VIADD R8, R8, 0x1 ;  /* 0x0000000108087836 */ /* 0x000fc60000000000 */
[----:B------:R-:W-:Y:S02]  /*2b00*/  UISETP.NE.AND UP0, UPT, UR4, 0x2, UPT ;  /* 0x000000020400788c */ /* 0x000fe4000bf05270 */
[----:B------:R-:W-:Y:S06]  /*2b10*/  UGETNEXTWORKID.BROADCAST [UR8], [UR9] ;  /* 0x00000000080073ca */ /* 0x000fec0008000100 */
[----:B------:R-:W-:Y:S01]  /*2b20*/  USEL UR7, URZ, 0x1, UP0 ;  /* 0x00000001ff077887 */ /* 0x000fe20008000000 */
[----:B------:R-:W-:Y:S01]  /*2b30*/  ISETP.NE.AND P0, PT, R8, 0x2, PT ;  /* 0x000000020800780c */ /* 0x000fe20003f05270 */
[----:B------:R-:W-:Y:S01]  /*2b40*/  USEL UR5, UR4, URZ, UP0 ;  /* 0x000000ff04057287 */ /* 0x000fe20008000000 */
[----:B------:R-:W2:Y:S03]  /*2b50*/  SYNCS.PHASECHK.TRANS64.TRYWAIT P1, [R2+URZ+0x80], R5 ;  /* 0x00008005020075a7 */ /* 0x000ea600080211ff */
[----:B------:R-:W-:Y:S01]  /*2b60*/  LOP3.LUT R12, R12, UR7, RZ, 0x3c, !PT ;  /* 0x000000070c0c7c12 */ /* 0x000fe2000f8e3cff */
[----:B-12---:R-:W-:Y:S07]  /*2b70*/  @!P1 BRA `(.L_x_49) ;  /* 0x0000008c007c9947 */ /* 0x006fee0003800000 */
.L_x_143:
[C---:B------:R-:W-:Y:S01]  /*2b80*/  LEA R4, R11.reuse, UR6, 0x4 ;  /* 0x000000060b047c11 */ /* 0x040fe2000f8e20ff */
[----:B-1----:R-:W-:Y:S01]  /*2b90*/  VIADD R2, R2, 0x90 ;  /* 0x0000009002027836 */ /* 0x002fe20000000000 */
[----:B------:R-:W-:Y:S01]  /*2ba0*/  SEL R8, R8, RZ, P0 ;  /* 0x000000ff08087207 */ /* 0x000fe20000000000 */
[----:B------:R-:W-:-:S03]  /*2bb0*/  VIADD R11, R11, 0x1 ;  /* 0x000000010b0b7836 */ /* 0x000fc60000000000 */
[----:B------:R-:W1:Y:S01]  /*2bc0*/  LDS.128 R4, [R4+0xf0] ;  /* 0x0000f00004047984 */ /* 0x000e620000000c00 */
[----:B------:R-:W-:Y:S02]  /*2bd0*/  PRMT R2, RZ, 0x654, R2 ;  /* 0x00000654ff027816 */ /* 0x000fe40000000002 */
[C---:B------:R-:W-:Y:S01]  /*2be0*/  ISETP.NE.AND P1, PT, R11.reuse, 0x2, PT ;  /* 0x000000020b00780c */ /* 0x040fe20003f25270 */
[----:B------:R-:W-:Y:S01]  /*2bf0*/  @!PT LDS RZ, [RZ] ;  /* 0x00000000fffff984 */ /* 0x000fe20000000800 */
[----:B------:R-:W-:Y:S01]  /*2c00*/  @!PT LDS RZ, [RZ] ;  /* 0x00000000fffff984 */ /* 0x000fe20000000800 */
[----:B------:R-:W-:Y:S01]  /*2c10*/  @!PT LDS RZ, [RZ] ;  /* 0x00000000fffff984 */ /* 0x000fe20000000800 */
[----:B------:R-:W-:Y:S01]  /*2c20*/  @!PT LDS RZ, [RZ] ;  /* 0x00000000fffff984 */ /* 0x000fe20000000800 */
[----:B------:R2:W-:Y:S06]  /*2c30*/  MEMBAR.ALL.CTA ;  /* 0x0000000000007992 */ /* 0x0005ec0000008000 */
[----:B--2---:R-:W2:Y:S01]  /*2c40*/  FENCE.VIEW.ASYNC.S ;  /* 0x00000000000073c6 */ /* 0x004ea20000000000 */
[----:B------:R-:W-:Y:S01]  /*2c50*/  SEL R11, R11, RZ, P1 ;  /* 0x000000ff0b0b7207 */ /* 0x000fe20000800000 */
[----:B--2---:R2:W-:Y:S01]  /*2c60*/  SYNCS.ARRIVE.TRANS64.RED.A1T0 RZ, [R2+URZ], RZ ;  /* 0x000000ff02ff79a7 */ /* 0x0045e200081004ff */
[----:B-1----:R-:W-:-:S02]  /*2c70*/  LOP3.LUT P3, RZ, R6, 0x1, RZ, 0xc0, !PT ;  /* 0x0000000106ff7812 */ /* 0x002fc4000786c0ff */
[----:B------:R-:W-:-:S04]  /*2c80*/  SEL R5, RZ, 0x1, P1 ;  /* 0x00000001ff057807 */ /* 0x000fc80000800000 */
[----:B------:R-:W-:Y:S02]  /*2c90*/  LOP3.LUT R10, R10, R5, RZ, 0x3c, !PT ;  /* 0x000000050a0a7212 */ /* 0x000fe400078e3cff */
[----:B--2---:R-:W-:-:S04]  /*2ca0*/  SEL R2, RZ, 0x1, P0 ;  /* 0x00000001ff027807 */ /* 0x004fc80000000000 */
[----:B------:R-:W-:Y:S01]  /*2cb0*/  LOP3.LUT R9, R9, R2, RZ, 0x3c, !PT ;  /* 0x0000000209097212 */ /* 0x000fe200078e3cff */
[----:B------:R-:W-:Y:S06]  /*2cc0*/  @P3 BRA `(.L_x_50) ;  /* 0xfffffffc002c3947 */ /* 0x000fec000383ffff */
[----:B------:R-:W-:Y:S01]  /*2cd0*/  ULEA UR4, UR5, UR6, 0x3 ;  /* 0x0000000605047291 */ /* 0x000fe2000f8e18ff */
[----:B------:R-:W-:-:S08]  /*2ce0*/  SHF.L.U32 R3, R12, 0x1f, RZ ;  /* 0x0000001f0c037819 */ /* 0x000fd000000006ff */
[----:B------:R-:W1:Y:S02]  /*2cf0*/  SYNCS.PHASECHK.TRANS64 P0, [UR4+0x90], R3 ;  /* 0x00009003ff0075a7 */ /* 0x000e640008001004 */
[----:B-1----:R-:W-:Y:S05]  /*2d00*/  @P0 BRA `(.L_x_51) ;  /* 0x0000000000080947 */ /* 0x002fea0003800000 */
[----:B------:R-:W1:Y:S02]  /*2d10*/  SYNCS.PHASECHK.TRANS64.TRYWAIT P0, [UR4+0x90], R3 ;  /* 0x00009003ff0075a7 */ /* 0x000e640008001104 */
[----:B-1----:R-:W-:Y:S05]  /*2d20*/  @!P0 BRA `(.L_x_52) ;  /* 0x0000008c00248947 */ /* 0x002fea0003800000 */
.L_x_51:
[----:B------:R-:W-:-:S04]  /*2d30*/  UIADD3 UR7, UPT, UPT, UR5, 0x1, URZ ;  /* 0x0000000105077890 */ /* 0x000fc8000fffe0ff */
[----:B------:R-:W-:-:S04]  /*2d40*/  UISETP.NE.AND UP0, UPT, UR7, 0x2, UPT ;  /* 0x000000020700788c */ /* 0x000fc8000bf05270 */
[----:B------:R-:W-:Y:S02]  /*2d50*/  USEL UR8, URZ, 0x1, UP0 ;  /* 0x00000001ff087887 */ /* 0x000fe40008000000 */
[----:B------:R-:W-:-:S04]  /*2d60*/  USEL UR7, UR7, URZ, UP0 ;  /* 0x000000ff07077287 */ /* 0x000fc80008000000 */
[----:B------:R-:W-:Y:S01]  /*2d70*/  ULEA UR7, UR7, UR6, 0x3 ;  /* 0x0000000607077291 */ /* 0x000fe2000f8e18ff */
[----:B-1----:R-:W-:-:S04]  /*2d80*/  LOP3.LUT R3, R12, UR8, RZ, 0x3c, !PT ;  /* 0x000000080c037c12 */ /* 0x002fc8000f8e3cff */
[----:B------:R-:W-:-:S04]  /*2d90*/  SHF.L.U32 R0, R3, 0x1f, RZ ;  /* 0x0000001f03007819 */ /* 0x000fc800000006ff */
[----:B------:R-:W1:Y:S02]  /*2da0*/  SYNCS.PHASECHK.TRANS64 P0, [UR7+0x90], R0 ;  /* 0x00009000ff0075a7 */ /* 0x000e640008001007 */
[----:B-1----:R-:W-:Y:S05]  /*2db0*/  @P0 EXIT ;  /* 0x000000000000094d */ /* 0x002fea0003800000 */
[----:B------:R-:W-:Y:S02]  /*2dc0*/  SHF.L.U32 R3, R3, 0x1f, RZ ;  /* 0x0000001f03037819 */ /* 0x000fe400000006ff */
[----:B------:R-:W-:-:S07]  /*2dd0*/  MOV R0, UR7 ;  /* 0x0000000700007c02 */ /* 0x000fce0008000f00 */
.L_x_53:
[----:B-1----:R1:W2:Y:S02]  /*2de0*/  SYNCS.PHASECHK.TRANS64.TRYWAIT P0, [R0+URZ+0x90], R3 ;  /* 0x00009003000075a7 */ /* 0x0022a400080011ff */
[----:B--2---:R-:W-:Y:S05]  /*2df0*/  @!P0 NANOSLEEP.SYNCS 0x989680 ;  /* 0x009896800000895d */ /* 0x004fea0003900000 */
[----:B------:R-:W2:Y:S02]  /*2e00*/  @!P0 SYNCS.PHASECHK.TRANS64 P0, [R0+URZ+0x90], R3 ;  /* 0x00009003000085a7 */ /* 0x000ea400080010ff */
[----:B--2---:R-:W-:Y:S05]  /*2e10*/  @P0 EXIT ;  /* 0x000000000000094d */ /* 0x004fea0003800000 */
[----:B------:R-:W-:Y:S05]  /*2e20*/  BRA `(.L_x_53) ;  /* 0xfffffffc00ec7947 */ /* 0x000fea000383ffff */
.L_x_46:
[----:B------:R-:W-:Y:S05]  /*2e30*/  BRA.U UP4, `(.L_x_54) ;  /* 0x0000000d04787547 */ /* 0x000fea000b800000 */
[----:B------:R-:W1:Y:S01]  /*2e40*/  S2UR UR7, SR_CgaCtaId ;  /* 0x00000000000779c3 */ /* 0x000e620000008800 */
[----:B------:R-:W-:Y:S01]  /*2e50*/  UMOV UR4, 0x40 ;  /* 0x0000004000047882 */ /* 0x000fe20000000000 */
[----:B------:R-:W-:Y:S01]  /*2e60*/  NOP ;  /* 0x0000000000007918 */ /* 0x000fe20000000000 */
[----:B------:R-:W-:Y:S01]  /*2e70*/  UMOV UR6, 0x400 ;  /* 0x0000040000067882 */ /* 0x000fe20000000000 */
[----:B-1----:R-:W-:Y:S02]  /*2e80*/  ULEA UR5, UR7, UR4, 0x18 ;  /* 0x0000000407057291 */ /* 0x002fe4000f8ec0ff */
[----:B------:R-:W-:-:S07]  /*2e90*/  ULEA UR6, UR7, UR6, 0x18 ;  /* 0x0000000607067291 */ /* 0x000fce000f8ec0ff */
[----:B------:R-:W1:Y:S02]  /*2ea0*/  LDS.U8 R0, [UR5+0x1c] ;  /* 0x00001c05ff007984 */ /* 0x000e640008000000 */
[----:B-1----:R-:W-:-:S13]  /*2eb0*/  ISETP.NE.AND P0, PT, R0, RZ, PT ;  /* 0x000000ff0000720c */ /* 0x002fda0003f05270 */
[----:B------:R-:W-:Y:S05]  /*2ec0*/  @P0 BRA `(.L_x_55) ;  /* 0x0000000000580947 */ /* 0x000fea0003800000 */
[----:B------:R-:W-:-:S13]  /*2ed0*/  ELECT P0, URZ, PT ;  /* 0x0000000000ff782f */ /* 0x000fda0003800000 */
[----:B------:R-:W-:Y:S05]  /*2ee0*/  @!P0 BRA `(.L_x_56) ;  /* 0x0000000000608947 */ /* 0x000fea0003800000 */
[----:B------:R-:W-:Y:S01]  /*2ef0*/  UMOV UR4, 0x10 ;  /* 0x0000001000047882 */ /* 0x000fe20000000000 */
[----:B------:R-:W-:Y:S01]  /*2f00*/  HFMA2 R0, -RZ, RZ, 0, 5.9604644775390625e-08 ;  /* 0x00000001ff007431 */ /* 0x000fe200000001ff */
[----:B------:R-:W-:-:S03]  /*2f10*/  MOV R3, 0xffff ;  /* 0x0000ffff00037802 */ /* 0x000fc60000000f00 */
[----:B------:R-:W-:Y:S04]  /*2f20*/  DEPBAR.LE SB1, 0x36 ;  /* 0x00009d800000791a */ /* 0x000fe80000000000 */
[----:B------:R-:W1:Y:S02]  /*2f30*/  UTCATOMSWS.FIND_AND_SET.ALIGN UP0, UR4, UR4 ;  /* 0x00000004000475e3 */ /* 0x000e640008000800 */
[----:B-1----:R-:W-:Y:S01]  /*2f40*/  MOV R4, UR4 ;  /* 0x0000000400047c02 */ /* 0x002fe20008000f00 */
[----:B------:R-:W-:Y:S06]  /*2f50*/  BRA.U UP0, `(.L_x_57) ;  /* 0x0000000100187547 */ /* 0x000fec000b800000 */
.L_x_58:
[----:B------:R-:W-:Y:S05]  /*2f60*/  NANOSLEEP 0x64 ;  /* 0x000000640000795d */ /* 0x000fea0003800000 */
[----:B------:R-:W-:-:S05]  /*2f70*/  UMOV UR4, 0x10 ;  /* 0x0000001000047882 */ /* 0x000fca0000000000 */
[----:B------:R-:W-:Y:S04]  /*2f80*/  DEPBAR.LE SB1, 0x36 ;  /* 0x00009d800000791a */ /* 0x000fe80000000000 */
[----:B------:R-:W1:Y:S02]  /*2f90*/  UTCATOMSWS.FIND_AND_SET.ALIGN UP0, UR4, UR4 ;  /* 0x00000004000475e3 */ /* 0x000e640008000800 */
[----:B-1----:R-:W-:Y:S01]  /*2fa0*/  MOV R4, UR4 ;  /* 0x0000000400047c02 */ /* 0x002fe20008000f00 */
[----:B------:R-:W-:Y:S05]  /*2fb0*/  BRA.U !UP0, `(.L_x_58) ;  /* 0xfffffffd08e87547 */ /* 0x000fea000b83ffff */
.L_x_57:
[-C--:B------:R-:W-:Y:S02]  /*2fc0*/  SHF.L.U32 R3, R3, R4.reuse, RZ ;  /* 0x0000000403037219 */ /* 0x080fe400000006ff */
[----:B------:R-:W-:Y:S01]  /*2fd0*/  SHF.L.U32 R0, R0, R4, RZ ;  /* 0x0000000400007219 */ /* 0x000fe200000006ff */
[----:B------:R-:W-:Y:S02]  /*2fe0*/  IMAD.SHL.U32 R4, R4, 0x20, RZ ;  /* 0x0000002004047824 */ /* 0x000fe400078e00ff */
[----:B------:R1:W-:Y:S04]  /*2ff0*/  ATOMS.OR RZ, [UR5+0x14], R3 ;  /* 0x00001403ffff798c */ /* 0x0003e8000b000005 */
[----:B------:R1:W-:Y:S04]  /*3000*/  ATOMS.OR RZ, [UR5+0x18], R0 ;  /* 0x00001800ffff798c */ /* 0x0003e8000b000005 */
[----:B------:R1:W-:Y:S01]  /*3010*/  STS [UR6+0x110], R4 ;  /* 0x00011004ff007988 */ /* 0x0003e20008000806 */
[----:B------:R-:W-:Y:S05]  /*3020*/  BRA `(.L_x_56) ;  /* 0x0000000000107947 */ /* 0x000fea0003800000 */
.L_x_55:
[----:B------:R-:W-:Y:S02]  /*3030*/  MOV R0, 0xffffffff ;  /* 0xffffffff00007802 */ /* 0x000fe40000000f00 */
[----:B------:R-:W-:-:S03]  /*3040*/  MOV R4, 0x3070 ;  /* 0x0000307000047802 */ /* 0x000fc60000000f00 */
[----:B------:R1:W-:Y:S04]  /*3050*/  STS [UR6+0x110], R0 ;  /* 0x00011000ff007988 */ /* 0x0003e80008000806 */
[----:B-1---5:R-:W-:Y:S05]  /*3060*/  CALL.REL.NOINC `($__internal_1_$__cuda_sm10x_tcgen05_guardrail_trap_phase_invalid_during_alloc) ;  /* 0x0000009000387944 */ /* 0x022fea0003c00000 */
.L_x_56:
[----:B------:R-:W-:Y:S05]  /*3070*/  WARPSYNC.ALL ;  /* 0x0000000000007948 */ /* 0x000fea0003800000 */
[----:B------:R-:W2:Y:S01]  /*3080*/  S2UR UR4, SR_CgaCtaId ;  /* 0x00000000000479c3 */ /* 0x000ea20000008800 */
[----:B------:R-:W-:Y:S01]  /*3090*/  UMOV UR26, 0x400 ;  /* 0x00000400001a7882 */ /* 0x000fe20000000000 */
[----:B------:R-:W-:-:S06]  /*30a0*/  NOP ;  /* 0x0000000000007918 */ /* 0x000fcc0000000000 */
[----:B------:R-:W-:Y:S06]  /*30b0*/  BAR.ARV 0x6, 0xa0 ;  /* 0x0182800000007b1d */ /* 0x000fec0000002000 */
[----:B------:R-:W3:Y:S01]  /*30c0*/  LDCU UR5, c[0x0][0x38c] ;  /* 0x00007180ff0577ac */ /* 0x000ee20008000800 */
[----:B------:R-:W-:Y:S01]  /*30d0*/  LOP3.LUT R2, R2, 0xffff, RZ, 0xc0, !PT ;  /* 0x0000ffff02027812 */ /* 0x000fe200078ec0ff */
[----:B------:R-:W-:Y:S01]  /*30e0*/  IMAD.MOV.U32 R11, RZ, RZ, 0x1 ;  /* 0x00000001ff0b7424 */ /* 0x000fe200078e00ff */
[----:B------:R-:W-:Y:S01]  /*30f0*/  CS2R R8, SRZ ;  /* 0x0000000000087805 */ /* 0x000fe2000001ff00 */
[----:B------:R-:W4:Y:S01]  /*3100*/  LDCU UR7, c[0x0][0x38c] ;  /* 0x00007180ff0777ac */ /* 0x000f220008000800 */
[----:B------:R-:W-:Y:S01]  /*3110*/  R2UR UR27, R2 ;  /* 0x00000000021b72ca */ /* 0x000fe200000e0000 */
[----:B------:R-:W-:Y:S01]  /*3120*/  IMAD.MOV.U32 R10, RZ, RZ, RZ ;  /* 0x000000ffff0a7224 */ /* 0x000fe200078e00ff */
[----:B------:R-:W-:Y:S01]  /*3130*/  UMOV UR31, URZ ;  /* 0x000000ff001f7c82 */ /* 0x000fe20008000000 */
[----:B------:R-:W-:Y:S01]  /*3140*/  UMOV UR22, URZ ;  /* 0x000000ff00167c82 */ /* 0x000fe20008000000 */
[----:B--2---:R-:W-:Y:S01]  /*3150*/  ULEA UR26, UR4, UR26, 0x18 ;  /* 0x0000001a041a7291 */ /* 0x004fe2000f8ec0ff */
[----:B------:R-:W-:Y:S01]  /*3160*/  UMOV UR38, 0x0 ;  /* 0x0000000000267882 */ /* 0x000fe20000000000 */
[----:B------:R-:W-:-:S02]  /*3170*/  UMOV UR39, 0x8400010 ;  /* 0x0840001000277882 */ /* 0x000fc40000000000 */
[----:B------:R-:W-:Y:S02]  /*3180*/  UIADD3 UR4, UPT, UPT, UR26, 0xc400, URZ ;  /* 0x0000c4001a047890 */ /* 0x000fe4000fffe0ff */
[----:B------:R-:W-:Y:S02]  /*3190*/  UIADD3 UR6, UPT, UPT, UR26, 0x18400, URZ ;  /* 0x000184001a067890 */ /* 0x000fe4000fffe0ff */
[----:B---3--:R-:W-:Y:S01]  /*31a0*/  UIADD3 UR5, UPT, UPT, UR5, 0x7f, URZ ;  /* 0x0000007f05057890 */ /* 0x008fe2000fffe0ff */
[----:B-1----:R-:W1:Y:S01]  /*31b0*/  LDS R0, [UR26+0x110] ;  /* 0x0001101aff007984 */ /* 0x002e620008000800 */
[----:B------:R-:W-:Y:S01]  /*31c0*/  UMOV UR36, 0x0 ;  /* 0x0000000000247882 */ /* 0x000fe20000000000 */
[----:B------:R-:W-:Y:S01]  /*31d0*/  UMOV UR37, 0x8400010 ;  /* 0x0840001000257882 */ /* 0x000fe20000000000 */
[----:B------:R-:W-:Y:S02]  /*31e0*/  USHF.R.S32.HI UR40, URZ, 0x1f, UR5 ;  /* 0x0000001fff287899 */ /* 0x000fe40008011405 */
[----:B----4-:R-:W-:-:S02]  /*31f0*/  UISETP.GE.AND UP4, UPT, UR7, 0x1, UPT ;  /* 0x000000010700788c */ /* 0x010fc4000bf86270 */
[----:B------:R-:W-:Y:S02]  /*3200*/  ULEA.HI UR40, UR40, UR5, URZ, 0x7 ;  /* 0x0000000528287291 */ /* 0x000fe4000f8f38ff */
[----:B------:R-:W-:Y:S02]  /*3210*/  USHF.R.U32.HI UR5, URZ, 0x4, UR4 ;  /* 0x00000004ff057899 */ /* 0x000fe40008011604 */
[----:B------:R-:W-:Y:S02]  /*3220*/  USHF.R.S32.HI UR40, URZ, 0x7, UR40 ;  /* 0x00000007ff287899 */ /* 0x000fe40008011428 */
[----:B------:R-:W-:Y:S02]  /*3230*/  USHF.R.U32.HI UR4, URZ, 0x4, UR6 ;  /* 0x00000004ff047899 */ /* 0x000fe40008011606 */
[----:B------:R-:W-:Y:S02]  /*3240*/  UISETP.LT.AND UP0, UPT, UR40, 0x1, UPT ;  /* 0x000000012800788c */ /* 0x000fe4000bf01270 */
[----:B------:R-:W-:-:S02]  /*3250*/  ULOP3.LUT UR5, UR5, 0x3fff, URZ, 0xc0, !UPT ;  /* 0x00003fff05057892 */ /* 0x000fc4000f8ec0ff */
[----:B------:R-:W-:Y:S02]  /*3260*/  ULOP3.LUT UR4, UR4, 0x3fff, URZ, 0xc0, !UPT ;  /* 0x00003fff04047892 */ /* 0x000fe4000f8ec0ff */
[----:B------:R-:W-:Y:S02]  /*3270*/  USEL UR41, UR40, 0x1, !UP0 ;  /* 0x0000000128297887 */ /* 0x000fe4000c000000 */
[----:B------:R-:W-:Y:S02]  /*3280*/  ULOP3.LUT UR28, UR5, 0x10000, URZ, 0xfc, !UPT ;  /* 0x00010000051c7892 */ /* 0x000fe4000f8efcff */
[----:B------:R-:W-:Y:S02]  /*3290*/  ULOP3.LUT UR29, UR4, 0x10000, URZ, 0xfc, !UPT ;  /* 0x00010000041d7892 */ /* 0x000fe4000f8efcff */
[----:B------:R-:W-:Y:S01]  /*32a0*/  UIADD3 UR41, UPT, UPT, -UR41, URZ, URZ ;  /* 0x000000ff29297290 */ /* 0x000fe2000fffe1ff */
[----:B------:R-:W-:Y:S01]  /*32b0*/  UMOV UR34, 0x0 ;  /* 0x0000000000227882 */ /* 0x000fe20000000000 */
[----:B------:R-:W-:Y:S01]  /*32c0*/  UMOV UR35, 0x8400010 ;  /* 0x0840001000237882 */ /* 0x000fe20000000000 */
[----:B------:R-:W-:Y:S01]  /*32d0*/  UMOV UR32, 0x0 ;  /* 0x0000000000207882 */ /* 0x000fe20000000000 */
[----:B------:R-:W-:Y:S01]  /*32e0*/  UMOV UR33, 0x8400010 ;  /* 0x0840001000217882 */ /* 0x000fe20000000000 */
[----:B-1----:R-:W-:-:S15]  /*32f0*/  R2UR UR42, R0 ;  /* 0x00000000002a72ca */ /* 0x002fde00000e0000 */
.L_x_65:
[----:B------:R-:W-:Y:S02]  /*3300*/  LEA R0, R10, UR26, 0x3 ;  /* 0x0000001a0a007c11 */ /* 0x000fe4000f8e18ff */
[----:B------:R-:W-:Y:S02]  /*3310*/  SHF.L.U32 R5, R9, 0x1f, RZ ;  /* 0x0000001f09057819 */ /* 0x000fe400000006ff */
[----:B------:R-:W-:Y:S01]  /*3320*/  PLOP3.LUT P0, PT, PT, PT, UP4, 0x80, 0x8 ;  /* 0x000000000008781c */ /* 0x000fe20003f0f048 */
[----:B------:R-:W-:Y:S01]  /*3330*/  VIADD R3, R0, 0x90 ;  /* 0x0000009000037836 */ /* 0x000fe20000000000 */
[----:B-1----:R-:W1:Y:S02]  /*3340*/  SYNCS.PHASECHK.TRANS64.TRYWAIT P1, [R0+URZ+0x80], R5 ;  /* 0x00008005000075a7 */ /* 0x002e6400080211ff */
[----:B-1-3--:R-:W-:Y:S09]  /*3350*/  @!P1 BRA `(.L_x_59) ;  /* 0x0000008400b09947 */ /* 0x00aff20003800000 */
.L_x_145:
[----:B------:R-:W-:Y:S01]  /*3360*/  LEA R4, R10, UR26, 0x4 ;  /* 0x0000001a0a047c11 */ /* 0x000fe2000f8e20ff */
[----:B------:R-:W-:Y:S01]  /*3370*/  @UP4 ULEA UR4, UR22, UR26, 0x3 ;  /* 0x0000001a16044291 */ /* 0x000fe2000f8e18ff */
[----:B------:R-:W-:Y:S01]  /*3380*/  PLOP3.LUT P2, PT, PT, PT, PT, 0x80, 0x8 ;  /* 0x000000000008781c */ /* 0x000fe20003f4f070 */
[----:B------:R-:W-:Y:S01]  /*3390*/  ULEA UR30, UR31, UR26, 0x3 ;  /* 0x0000001a1f1e7291 */ /* 0x000fe2000f8e18ff */
[----:B------:R-:W-:Y:S01]  /*33a0*/  PRMT R3, RZ, 0x654, R3 ;  /* 0x00000654ff037816 */ /* 0x000fe20000000003 */
[----:B------:R-:W-:Y:S01]  /*33b0*/  ULEA UR11, UR31, UR42, 0x8 ;  /* 0x0000002a1f0b7291 */ /* 0x000fe2000f8e40ff */
[----:B-1----:R-:W1:Y:S01]  /*33c0*/  LDS.128 R4, [R4+0xf0] ;  /* 0x0000f00004047984 */ /* 0x002e620000000c00 */
[----:B------:R-:W-:Y:S02]  /*33d0*/  @P0 SHF.L.U32 R2, R8, 0x1f, RZ ;  /* 0x0000001f08020819 */ /* 0x000fe400000006ff */
[----:B------:R-:W-:Y:S01]  /*33e0*/  SHF.L.U32 R0, R11, 0x1f, RZ ;  /* 0x0000001f0b007819 */ /* 0x000fe200000006ff */
[----:B------:R-:W-:Y:S01]  /*33f0*/  @!PT LDS RZ, [RZ] ;  /* 0x00000000fffff984 */ /* 0x000fe20000000800 */
[----:B------:R-:W-:Y:S01]  /*3400*/  @!PT LDS RZ, [RZ] ;  /* 0x00000000fffff984 */ /* 0x000fe20000000800 */
[----:B------:R-:W-:Y:S01]  /*3410*/  @!PT LDS RZ, [RZ] ;  /* 0x00000000fffff984 */ /* 0x000fe20000000800 */
[----:B------:R-:W-:Y:S01]  /*3420*/  @!PT LDS RZ, [RZ] ;  /* 0x00000000fffff984 */ /* 0x000fe20000000800 */
[----:B------:R2:W-:Y:S06]  /*3430*/  MEMBAR.ALL.CTA ;  /* 0x0000000000007992 */ /* 0x0005ec0000008000 */
[----:B--2---:R-:W2:Y:S02]  /*3440*/  FENCE.VIEW.ASYNC.S ;  /* 0x00000000000073c6 */ /* 0x004ea40000000000 */
[----:B--2---:R2:W-:Y:S01]  /*3450*/  SYNCS.ARRIVE.TRANS64.RED.A1T0 RZ, [R3+URZ], RZ ;  /* 0x000000ff03ff79a7 */ /* 0x0045e200081004ff */
[----:B------:R2:W3:Y:S01]  /*3460*/  @P0 SYNCS.PHASECHK.TRANS64.TRYWAIT P2, [UR4], R2 ;  /* 0x00000002ff0005a7 */ /* 0x0004e20008041104 */
[----:B-1----:R-:W-:Y:S01]  /*3470*/  LOP3.LUT P1, RZ, R6, 0x1, RZ, 0xc0, !PT ;  /* 0x0000000106ff7812 */ /* 0x002fe2000782c0ff */
[----:B------:R-:W1:Y:S02]  /*3480*/  SYNCS.PHASECHK.TRANS64.TRYWAIT P0, [UR30+0xb0], R0 ;  /* 0x0000b000ff0075a7 */ /* 0x000e64000800111e */
[----:B-123--:R-:W-:Y:S10]  /*3490*/  @!P0 BRA `(.L_x_60) ;  /* 0x0000008400748947 */ /* 0x00eff40003800000 */
.L_x_147:
[----:B------:R-:W-:Y:S01]  /*34a0*/  IADD3 R10, PT, PT, R10, 0x1, RZ ;  /* 0x000000010a0a7810 */ /* 0x000fe20007ffe0ff */
[----:B------:R-:W-:Y:S06]  /*34b0*/  BRA.U !UP4, `(.L_x_61) ;  /* 0x000000010cc07547 */ /* 0x000fec000b800000 */
[----:B------:R-:W-:Y:S01]  /*34c0*/  UPLOP3.LUT UP2, UPT, UPT, UPT, UPT, 0x40, 0x4 ;  /* 0x000000000004789c */ /* 0x000fe20003f4e870 */
[----:B------:R-:W-:Y:S01]  /*34d0*/  UMOV UR24, UR41 ;  /* 0x0000002900187c82 */ /* 0x000fe20008000000 */
[----:B------:R-:W-:Y:S01]  /*34e0*/  UMOV UR23, UR40 ;  /* 0x0000002800177c82 */ /* 0x000fe20008000000 */
[----:B------:R-:W-:-:S08]  /*34f0*/  UMOV UR10, UR22 ;  /* 0x00000016000a7c82 */ /* 0x000fd00008000000 */
.L_x_64:
[----:B------:R-:W-:Y:S02]  /*3500*/  UIADD3 UR24, UPT, UPT, UR24, 0x1, URZ ;  /* 0x0000000118187890 */ /* 0x000fe4000fffe0ff */
[----:B--2---:R-:W-:Y:S02]  /*3510*/  ULEA UR5, UR10, UR26, 0x3 ;  /* 0x0000001a0a057291 */ /* 0x004fe4000f8e18ff */
[----:B------:R-:W-:Y:S01]  /*3520*/  UISETP.NE.AND UP3, UPT, UR24, URZ, UPT ;  /* 0x000000ff1800728c */ /* 0x000fe2000bf65270 */
[----:B---3--:R-:W-:Y:S10]  /*3530*/  @P2 BRA `(.L_x_62) ;  /* 0x00000000000c2947 */ /* 0x008ff40003800000 */
[----:B-1----:R-:W-:Y:S04]  /*3540*/  SHF.L.U32 R3, R8, 0x1f, RZ ;  /* 0x0000001f08037819 */ /* 0x002fe800000006ff */
[----:B------:R-:W1:Y:S02]  /*3550*/  SYNCS.PHASECHK.TRANS64.TRYWAIT P0, [UR5], R3 ;  /* 0x00000003ff0075a7 */ /* 0x000e640008001105 */
[----:B-1----:R-:W-:Y:S05]  /*3560*/  @!P0 BRA `(.L_x_63) ;  /* 0x0000008400588947 */ /* 0x002fea0003800000 */
.L_x_62:
[----:B------:R-:W-:Y:S01]  /*3570*/  UISETP.NE.AND UP0, UPT, UR23, 0x1, UPT ;  /* 0x000000011700788c */ /* 0x000fe2000bf05270 */
[----:B------:R-:W-:Y:S01]  /*3580*/  PLOP3.LUT P2, PT, PT, PT, PT, 0x80, 0x8 ;  /* 0x000000000008781c */ /* 0x000fe20003f4f070 */
[----:B------:R-:W-:Y:S02]  /*3590*/  UIADD3 UR4, UPT, UPT, UR10, 0x1, URZ ;  /* 0x000000010a047890 */ /* 0x000fe4000fffe0ff */
[----:B------:R-:W-:Y:S02]  /*35a0*/  UIADD3 UR25, UPT, UPT, UR5, 0x18, URZ ;  /* 0x0000001805197890 */ /* 0x000fe4000fffe0ff */
[----:B------:R-:W-:Y:S01]  /*35b0*/  UISETP.NE.AND UP1, UPT, UR4, 0x3, UPT ;  /* 0x000000030400788c */ /* 0x000fe2000bf25270 */
[----:B------:R-:W-:Y:S01]  /*35c0*/  PLOP3.LUT P0, PT, PT, PT, UP0, 0x80, 0x8 ;  /* 0x000000000008781c */ /* 0x000fe20003f0f008 */
[----:B------:R-:W-:Y:S02]  /*35d0*/  UIADD3 UR23, UPT, UPT, UR23, -0x1, URZ ;  /* 0xffffffff17177890 */ /* 0x000fe4000fffe0ff */
[----:B------:R-:W-:Y:S02]  /*35e0*/  USEL UR6, URZ, 0x1, UP1 ;  /* 0x00000001ff067887 */ /* 0x000fe40008800000 */
[----:B------:R-:W-:Y:S01]  /*35f0*/  USEL UR22, UR4, URZ, UP1 ;  /* 0x000000ff04167287 */ /* 0x000fe20008800000 */
[----:B------:R-:W-:Y:S01]  /*3600*/  UMOV UR7, 0x40004040 ;  /* 0x4000404000077882 */ /* 0x000fe20000000000 */
[----:B------:R-:W-:Y:S02]  /*3610*/  UMOV UR5, 0x40004040 ;  /* 0x4000404000057882 */ /* 0x000fe40000000000 */
[----:B------:R-:W-:Y:S01]  /*3620*/  @UP0 ULEA UR4, UR22, UR26, 0x3 ;  /* 0x0000001a16040291 */ /* 0x000fe2000f8e18ff */
[----:B------:R-:W-:Y:S01]  /*3630*/  LOP3.LUT R8, R8, UR6, RZ, 0x3c, !PT ;  /* 0x0000000608087c12 */ /* 0x000fe2000f8e3cff */
[----:B------:R-:W-:Y:S01]  /*3640*/  ULEA UR6, UR10, UR29, 0xb ;  /* 0x0000001d0a067291 */ /* 0x000fe2000f8e58ff */
[----:B------:R-:W-:Y:S02]  /*3650*/  UMOV UR21, 0x40004040 ;  /* 0x4000404000157882 */ /* 0x000fe40000000000 */
[----:B-1----:R-:W-:Y:S01]  /*3660*/  @P0 SHF.L.U32 R0, R8, 0x1f, RZ ;  /* 0x0000001f08000819 */ /* 0x002fe200000006ff */
[----:B------:R-:W-:Y:S02]  /*3670*/  UIADD3 UR20, UPT, UPT, UR6, 0x2, URZ ;  /* 0x0000000206147890 */ /* 0x000fe4000fffe0ff */
[----:B------:R-:W-:Y:S01]  /*3680*/  UIADD3 UR16, UPT, UPT, UR6, 0x4, URZ ;  /* 0x0000000406107890 */ /* 0x000fe2000fffe0ff */
[----:B------:R2:W3:Y:S01]  /*3690*/  @P0 SYNCS.PHASECHK.TRANS64.TRYWAIT P2, [UR4], R0 ;  /* 0x00000000ff0005a7 */ /* 0x0004e20008041104 */
[----:B------:R-:W-:Y:S02]  /*36a0*/  ULEA UR4, UR10, UR28, 0xa ;  /* 0x0000001c0a047291 */ /* 0x000fe4000f8e50ff */
[----:B------:R-:W-:Y:S02]  /*36b0*/  UIADD3 UR12, UPT, UPT, UR6, 0x6, URZ ;  /* 0x00000006060c7890 */ /* 0x000fe4000fffe0ff */
[----:B------:R-:W-:Y:S02]  /*36c0*/  UIADD3 UR18, UPT, UPT, UR4, 0x2, URZ ;  /* 0x0000000204127890 */ /* 0x000fe4000fffe0ff */
[----:B------:R-:W-:Y:S02]  /*36d0*/  UIADD3 UR14, UPT, UPT, UR4, 0x4, URZ ;  /* 0x00000004040e7890 */ /* 0x000fe4000fffe0ff */
[----:B------:R-:W-:Y:S01]  /*36e0*/  UIADD3 UR8, UPT, UPT, UR4, 0x6, URZ ;  /* 0x0000000604087890 */ /* 0x000fe2000fffe0ff */
[----:B------:R2:W-:Y:S01]  /*36f0*/  UTCQMMA gdesc[UR4], gdesc[UR6], tmem[UR11], tmem[UR38], idesc[UR39], UP2 ;  /* 0x00ff2606040075ea */ /* 0x0005e2000900030b */
[----:B------:R-:W-:Y:S01]  /*3700*/  UPLOP3.LUT UP2, UPT, UPT, UPT, UPT, 0x80, 0x8 ;  /* 0x000000000008789c */ /* 0x000fe20003f4f070 */
[----:B------:R-:W-:Y:S01]  /*3710*/  UMOV UR19, 0x40004040 ;  /* 0x4000404000137882 */ /* 0x000fe20000000000 */
[----:B------:R-:W-:Y:S01]  /*3720*/  UMOV UR17, 0x40004040 ;  /* 0x4000404000117882 */ /* 0x000fe20000000000 */
[----:B------:R2:W-:Y:S01]  /*3730*/  UTCQMMA gdesc[UR18], gdesc[UR20], tmem[UR11], tmem[UR36], idesc[UR37], UPT ;  /* 0x00ff2414120075ea */ /* 0x0005e2000b80030b */
[----:B------:R-:W-:Y:S01]  /*3740*/  UMOV UR15, 0x40004040 ;  /* 0x40004040000f7882 */ /* 0x000fe20000000000 */
[----:B------:R-:W-:Y:S01]  /*3750*/  UMOV UR13, 0x40004040 ;  /* 0x40004040000d7882 */ /* 0x000fe20000000000 */
[----:B------:R-:W-:Y:S01]  /*3760*/  UMOV UR9, 0x40004040 ;  /* 0x4000404000097882 */ /* 0x000fe20000000000 */
[----:B------:R2:W-:Y:S01]  /*3770*/  UTCQMMA gdesc[UR14], gdesc[UR16], tmem[UR11], tmem[UR34], idesc[UR35], UPT ;  /* 0x00ff22100e0075ea */ /* 0x0005e2000b80030b */
[----:B------:R2:W-:Y:S01]  /*3780*/  UTCQMMA gdesc[UR8], gdesc[UR12], tmem[UR11], tmem[UR32], idesc[UR33], UPT ;  /* 0x00ff200c080075ea */ /* 0x0005e2000b80030b */
[----:B------:R2:W-:Y:S01]  /*3790*/  UTCBAR.MULTICAST [UR25], URZ, UR27 ;  /* 0x000000ff190073e9 */ /* 0x0005e2000800081b */
[----:B------:R-:W-:Y:S01]  /*37a0*/  UMOV UR10, UR22 ;  /* 0x00000016000a7c82 */ /* 0x000fe20008000000 */
[----:B------:R-:W-:Y:S05]  /*37b0*/  BRA.U UP3, `(.L_x_64) ;  /* 0xfffffffd03507547 */ /* 0x000fea000b83ffff */
.L_x_61:
[----:B--2---:R-:W-:Y:S01]  /*37c0*/  UIADD3 UR4, UPT, UPT, UR31, 0x1, URZ ;  /* 0x000000011f047890 */ /* 0x004fe2000fffe0ff */
[C---:B------:R-:W-:Y:S01]  /*37d0*/  ISETP.NE.AND P0, PT, R10.reuse, 0x2, PT ;  /* 0x000000020a00780c */ /* 0x040fe20003f05270 */
[----:B------:R-:W-:Y:S02]  /*37e0*/  UIADD3 UR5, UPT, UPT, UR30, 0xa0, URZ ;  /* 0x000000a01e057890 */ /* 0x000fe4000fffe0ff */
[----:B------:R-:W-:Y:S01]  /*37f0*/  UISETP.NE.AND UP0, UPT, UR4, 0x2, UPT ;  /* 0x000000020400788c */ /* 0x000fe2000bf05270 */
[----:B-1----:R-:W-:Y:S02]  /*3800*/  SEL R0, RZ, 0x1, P0 ;  /* 0x00000001ff007807 */ /* 0x002fe40000000000 */
[----:B------:R-:W-:Y:S01]  /*3810*/  SEL R10, R10, RZ, P0 ;  /* 0x000000ff0a0a7207 */ /* 0x000fe20000000000 */
[----:B------:R-:W-:Y:S01]  /*3820*/  USEL UR6, URZ, 0x1, UP0 ;  /* 0x00000001ff067887 */ /* 0x000fe20008000000 */
[----:B------:R-:W-:Y:S01]  /*3830*/  LOP3.LUT R9, R9, R0, RZ, 0x3c, !PT ;  /* 0x0000000009097212 */ /* 0x000fe200078e3cff */
[----:B------:R-:W-:Y:S01]  /*3840*/  USEL UR31, UR4, URZ, UP0 ;  /* 0x000000ff041f7287 */ /* 0x000fe20008000000 */
[----:B------:R1:W-:Y:S03]  /*3850*/  UTCBAR [UR5], URZ ;  /* 0x000000ff050073e9 */ /* 0x0003e600080000ff */
[----:B------:R-:W-:Y:S01]  /*3860*/  LOP3.LUT R11, R11, UR6, RZ, 0x3c, !PT ;  /* 0x000000060b0b7c12 */ /* 0x000fe2000f8e3cff */
[----:B------:R-:W-:Y:S07]  /*3870*/  @P1 BRA `(.L_x_65) ;  /* 0xfffffff800a01947 */ /* 0x000fee000383ffff */
[----:B------:R-:W2:Y:S01]  /*3880*/  S2UR UR7, SR_CgaCtaId ;  /* 0x00000000000779c3 */ /* 0x000ea20000008800 */
[----:B------:R-:W-:Y:S01]  /*3890*/  ELECT P0, URZ, PT ;  /* 0x0000000000ff782f */ /* 0x000fe20003800000 */
[----:B------:R-:W-:Y:S01]  /*38a0*/  IMAD.MOV.U32 R0, RZ, RZ, 0x1 ;  /* 0x00000001ff007424 */ /* 0x000fe200078e00ff */
[----:B------:R-:W-:Y:S01]  /*38b0*/  UIADD3 UR26, UPT, UPT, UR26, 0xb0, URZ ;  /* 0x000000b01a1a7890 */ /* 0x000fe2000fffe0ff */
[----:B------:R-:W-:Y:S01]  /*38c0*/  SHF.L.U32 R3, R11, 0x1f, RZ ;  /* 0x0000001f0b037819 */ /* 0x000fe200000006ff */
[----:B------:R-:W-:-:S03]  /*38d0*/  UMOV UR4, 0x40 ;  /* 0x0000004000047882 */ /* 0x000fc60000000000 */
[----:B------:R-:W-:Y:S01]  /*38e0*/  UVIRTCOUNT.DEALLOC.SMPOOL 0x80 ;  /* 0x000000800000784c */ /* 0x000fe20000000000 */
[----:B--2---:R-:W-:Y:S02]  /*38f0*/  ULEA UR7, UR7, UR4, 0x18 ;  /* 0x0000000407077291 */ /* 0x004fe4000f8ec0ff */
[----:B------:R-:W-:-:S07]  /*3900*/  ULEA UR4, UR31, UR26, 0x3 ;  /* 0x0000001a1f047291 */ /* 0x000fce000f8e18ff */
[----:B------:R2:W-:Y:S02]  /*3910*/  @P0 STS.U8 [UR7+0x1c], R0 ;  /* 0x00001c00ff000988 */ /* 0x0005e40008000007 */
[----:B------:R-:W4:Y:S02]  /*3920*/  SYNCS.PHASECHK.TRANS64.TRYWAIT P0, [UR4], R3 ;  /* 0x00000003ff0075a7 */ /* 0x000f240008001104 */
[----:B--2-4-:R-:W-:Y:S05]  /*3930*/  @!P0 BRA `(.L_x_66) ;  /* 0x00000080007c8947 */ /* 0x014fea0003800000 */
.L_x_150:
[----:B------:R-:W-:-:S04]  /*3940*/  UIADD3 UR4, UPT, UPT, UR31, 0x1, URZ ;  /* 0x000000011f047890 */ /* 0x000fc8000fffe0ff */
[----:B------:R-:W-:-:S04]  /*3950*/  UISETP.NE.AND UP0, UPT, UR4, 0x2, UPT ;  /* 0x000000020400788c */ /* 0x000fc8000bf05270 */
[----:B-1----:R-:W-:Y:S02]  /*3960*/  USEL UR5, URZ, 0x1, UP0 ;  /* 0x00000001ff057887 */ /* 0x002fe40008000000 */
[----:B------:R-:W-:-:S04]  /*3970*/  USEL UR4, UR4, URZ, UP0 ;  /* 0x000000ff04047287 */ /* 0x000fc80008000000 */
[----:B------:R-:W-:Y:S01]  /*3980*/  ULEA UR4, UR4, UR26, 0x3 ;  /* 0x0000001a04047291 */ /* 0x000fe2000f8e18ff */
[----:B--2---:R-:W-:-:S04]  /*3990*/  LOP3.LUT R3, R11, UR5, RZ, 0x3c, !PT ;  /* 0x000000050b037c12 */ /* 0x004fc8000f8e3cff */
[----:B------:R-:W-:-:S04]  /*39a0*/  SHF.L.U32 R3, R3, 0x1f, RZ ;  /* 0x0000001f03037819 */ /* 0x000fc800000006ff */
[----:B------:R-:W1:Y:S02]  /*39b0*/  SYNCS.PHASECHK.TRANS64.TRYWAIT P0, [UR4], R3 ;  /* 0x00000003ff0075a7 */ /* 0x000e640008001104 */
[----:B-1----:R-:W-:Y:S05]  /*39c0*/  @!P0 BRA `(.L_x_67) ;  /* 0x0000008000708947 */ /* 0x002fea0003800000 */
.L_x_152:
[----:B------:R-:W-:Y:S01]  /*39d0*/  NOP ;  /* 0x0000000000007918 */ /* 0x000fe20000000000 */
[----:B-1----:R-:W1:Y:S01]  /*39e0*/  LDS R0, [UR7+0x14] ;  /* 0x00001407ff007984 */ /* 0x002e620008000800 */
[----:B------:R-:W-:Y:S01]  /*39f0*/  ULOP3.LUT UR4, UR42, 0xffff, URZ, 0xc0, !UPT ;  /* 0x0000ffff2a047892 */ /* 0x000fe2000f8ec0ff */
[----:B------:R-:W-:Y:S01]  /*3a00*/  UMOV UR5, 0xffff ;  /* 0x0000ffff00057882 */ /* 0x000fe20000000000 */
[----:B------:R-:W-:Y:S02]  /*3a10*/  UMOV UR6, 0x1 ;  /* 0x0000000100067882 */ /* 0x000fe40000000000 */
[----:B------:R-:W-:-:S04]  /*3a20*/  USHF.R.U32.HI UR4, URZ, 0x5, UR4 ;  /* 0x00000005ff047899 */ /* 0x000fc80008011604 */
[----:B------:R-:W-:Y:S02]  /*3a30*/  USHF.L.U32 UR5, UR5, UR4, URZ ;  /* 0x0000000405057299 */ /* 0x000fe400080006ff */
[----:B------:R-:W-:-:S04]  /*3a40*/  USHF.L.U32 UR4, UR6, UR4, URZ ;  /* 0x0000000406047299 */ /* 0x000fc800080006ff */
[----:B-1----:R-:W-:-:S04]  /*3a50*/  LOP3.LUT R0, R0, UR5, RZ, 0xc0, !PT ;  /* 0x0000000500007c12 */ /* 0x002fc8000f8ec0ff */
[----:B------:R-:W-:-:S13]  /*3a60*/  ISETP.NE.AND P0, PT, R0, UR5, PT ;  /* 0x0000000500007c0c */ /* 0x000fda000bf05270 */
[----:B------:R-:W-:Y:S05]  /*3a70*/  @P0 BRA `(.L_x_68) ;  /* 0x0000000000580947 */ /* 0x000fea0003800000 */
[----:B------:R-:W1:Y:S02]  /*3a80*/  LDS R0, [UR7+0x18] ;  /* 0x00001807ff007984 */ /* 0x000e640008000800 */
[----:B-1----:R-:W-:-:S04]  /*3a90*/  LOP3.LUT R0, R0, UR4, RZ, 0xc0, !PT ;  /* 0x0000000400007c12 */ /* 0x002fc8000f8ec0ff */
[----:B------:R-:W-:-:S13]  /*3aa0*/  ISETP.NE.AND P0, PT, R0, UR4, PT ;  /* 0x0000000400007c0c */ /* 0x000fda000bf05270 */
[----:B------:R-:W-:Y:S05]  /*3ab0*/  @P0 BRA `(.L_x_69) ;  /* 0x00000000003c0947 */ /* 0x000fea0003800000 */
[----:B------:R-:W1:Y:S01]  /*3ac0*/  S2R R2, SR_LANEID ;  /* 0x0000000000027919 */ /* 0x000e620000000000 */
[----:B------:R-:W-:Y:S01]  /*3ad0*/  ULOP3.LUT UR5, URZ, UR5, URZ, 0x33, !UPT ;  /* 0x00000005ff057292 */ /* 0x000fe2000f8e33ff */
[----:B------:R-:W-:Y:S01]  /*3ae0*/  LOP3.LUT R4, RZ, UR4, RZ, 0x33, !PT ;  /* 0x00000004ff047c12 */ /* 0x000fe2000f8e33ff */
[----:B------:R-:W-:Y:S02]  /*3af0*/  VOTEU.ANY UR4, UPT, PT ;  /* 0x0000000000047886 */ /* 0x000fe400038e0100 */
[----:B------:R-:W-:Y:S01]  /*3b00*/  UFLO.U32 UR4, UR4 ;  /* 0x00000004000472bd */ /* 0x000fe200080e0000 */
[----:B------:R-:W2:Y:S01]  /*3b10*/  REDUX UR6, R4 ;  /* 0x00000000040673c4 */ /* 0x000ea20000000000 */
[----:B------:R-:W-:-:S06]  /*3b20*/  IMAD.U32 R0, RZ, RZ, UR5 ;  /* 0x00000005ff007e24 */ /* 0x000fcc000f8e00ff */
[----:B------:R4:W-:Y:S01]  /*3b30*/  UTCATOMSWS.AND URZ, UR5 ;  /* 0x0000000500ff79e3 */ /* 0x0009e20008000000 */
[----:B------:R-:W3:Y:S01]  /*3b40*/  REDUX UR8, R0 ;  /* 0x00000000000873c4 */ /* 0x000ee20000000000 */
[----:B-1----:R-:W-:Y:S01]  /*3b50*/  ISETP.EQ.U32.AND P0, PT, R2, UR4, PT ;  /* 0x0000000402007c0c */ /* 0x002fe2000bf02070 */
[----:B--2---:R-:W-:Y:S01]  /*3b60*/  IMAD.U32 R2, RZ, RZ, UR6 ;  /* 0x00000006ff027e24 */ /* 0x004fe2000f8e00ff */
[----:B---3--:R-:W-:-:S11]  /*3b70*/  MOV R3, UR8 ;  /* 0x0000000800037c02 */ /* 0x008fd60008000f00 */
[----:B------:R4:W-:Y:S04]  /*3b80*/  @P0 ATOMS.AND RZ, [UR7+0x14], R3 ;  /* 0x00001403ffff098c */ /* 0x0009e8000a800007 */
[----:B------:R4:W-:Y:S01]  /*3b90*/  @P0 ATOMS.AND RZ, [UR7+0x18], R2 ;  /* 0x00001802ffff098c */ /* 0x0009e2000a800007 */
[----:B------:R-:W-:Y:S05]  /*3ba0*/  BRA `(.L_x_70) ;  /* 0x0000000000147947 */ /* 0x000fea0003800000 */
.L_x_69:
[----:B------:R-:W-:Y:S02]  /*3bb0*/  MOV R2, 0x3bd0 ;  /* 0x00003bd000027802 */ /* 0x000fe40000000f00 */
[----:B---3-5:R-:W-:Y:S05]  /*3bc0*/  CALL.REL.NOINC `($__internal_0_$__cuda_sm10x_tcgen05_guardrail_trap_col_being_dealloced_not_returned_by_alloc) ;  /* 0x0000008400547944 */ /* 0x028fea0003c00000 */
[----:B------:R-:W-:Y:S05]  /*3bd0*/  BRA `(.L_x_70) ;  /* 0x0000000000087947 */ /* 0x000fea0003800000 */
.L_x_68:
[----:B------:R-:W-:Y:S02]  /*3be0*/  MOV R2, 0x3c00 ;  /* 0x00003c0000027802 */ /* 0x000fe40000000f00 */
[----:B---3-5:R-:W-:Y:S05]  /*3bf0*/  CALL.REL.NOINC `($__internal_2_$__cuda_sm10x_tcgen05_guardrail_trap_unallocated_columns_being_dealloced) ;  /* 0x0000008400607944 */ /* 0x028fea0003c00000 */
.L_x_70:
[----:B------:R-:W-:Y:S01]  /*3c00*/  NOP ;  /* 0x0000000000007918 */ /* 0x000fe20000000000 */
[----:B----4-:R-:W-:Y:S05]  /*3c10*/  EXIT ;  /* 0x000000000000794d */ /* 0x010fea0003800000 */
.L_x_54:
[----:B------:R-:W-:-:S09]  /*3c20*/  UISETP.NE.OR UP0, UPT, UR17, 0x3, !UP3 ;  /* 0x000000031100788c */ /* 0x000fd2000df05670 */
[----:B------:R-:W-:Y:S05]  /*3c30*/  BRA.U UP0, `(.L_x_71) ;  /* 0x0000001100587547 */ /* 0x000fea000b800000 */
[----:B------:R-:W1:Y:S01]  /*3c40*/  S2UR UR10, SR_CgaCtaId ;  /* 0x00000000000a79c3 */ /* 0x000e620000008800 */
[----:B------:R-:W2:Y:S01]  /*3c50*/  LDCU UR31, c[0x0][0x370] ;  /* 0x00006e00ff1f77ac */ /* 0x000ea20008000800 */
[----:B------:R-:W-:Y:S02]  /*3c60*/  HFMA2 R13, -RZ, RZ, 0, 0 ;  /* 0x00000000ff0d7431 */ /* 0x000fe400000001ff */
[----:B------:R-:W-:Y:S01]  /*3c70*/  IMAD.MOV.U32 R15, RZ, RZ, 0x1 ;  /* 0x00000001ff0f7424 */ /* 0x000fe200078e00ff */
[----:B------:R-:W-:Y:S01]  /*3c80*/  MOV R7, 0x2000 ;  /* 0x0000200000077802 */ /* 0x000fe20000000f00 */
[----:B------:R-:W2:Y:S01]  /*3c90*/  LDCU.128 UR44, c[0x0][0xb10] ;  /* 0x00016200ff2c77ac */ /* 0x000ea20008000c00 */
[----:B------:R-:W-:Y:S01]  /*3ca0*/  IMAD.MOV.U32 R14, RZ, RZ, RZ ;  /* 0x000000ffff0e7224 */ /* 0x000fe200078e00ff */
[----:B------:R-:W3:Y:S01]  /*3cb0*/  LDC.64 R16, c[0x0][0x348] ;  /* 0x0000d200ff107b82 */ /* 0x000ee20000000a00 */
[----:B------:R-:W4:Y:S01]  /*3cc0*/  LDCU UR30, c[0x0][0x374] ;  /* 0x00006e80ff1e77ac */ /* 0x000f220008000800 */
[----:B------:R-:W1:Y:S06]  /*3cd0*/  LDCU UR15, c[0x0][0xb0c] ;  /* 0x00016180ff0f77ac */ /* 0x000e6c0008000800 */
[----:B------:R-:W3:Y:S01]  /*3ce0*/  LDC.64 R2, c[0x0][0x888] ;  /* 0x00022200ff027b82 */ /* 0x000ee20000000a00 */
[----:B------:R-:W3:Y:S01]  /*3cf0*/  LDCU UR49, c[0x0][0xb20] ;  /* 0x00016400ff3177ac */ /* 0x000ee20008000800 */
[----:B------:R-:W3:Y:S06]  /*3d00*/  LDCU UR4, c[0x0][0xb30] ;  /* 0x00016600ff0477ac */ /* 0x000eec0008000800 */
[----:B------:R-:W3:Y:S01]  /*3d10*/  LDC.64 R4, c[0x0][0x890] ;  /* 0x00022400ff047b82 */ /* 0x000ee20000000a00 */
[----:B------:R-:W-:Y:S01]  /*3d20*/  UMOV UR21, 0x400 ;  /* 0x0000040000157882 */ /* 0x000fe20000000000 */
[----:B--2---:R-:W-:-:S02]  /*3d30*/  UIMAD.WIDE.U32 UR6, UR31, UR44, URZ ;  /* 0x0000002c1f0672a5 */ /* 0x004fc4000f8e00ff */
[----:B----4-:R-:W-:Y:S02]  /*3d40*/  UIMAD.WIDE.U32 UR8, UR30, UR47, URZ ;  /* 0x0000002f1e0872a5 */ /* 0x010fe4000f8e00ff */
[----:B-1----:R-:W-:Y:S02]  /*3d50*/  ULEA UR21, UR10, UR21, 0x18 ;  /* 0x000000150a157291 */ /* 0x002fe4000f8ec0ff */
[----:B------:R-:W-:Y:S02]  /*3d60*/  UPLOP3.LUT UP3, UPT, UPT, UPT, UPT, 0x40, 0x4 ;  /* 0x000000000004789c */ /* 0x000fe40003f6e870 */
[----:B------:R-:W-:Y:S02]  /*3d70*/  UIADD3 UR37, UPT, UPT, UR21, 0x48, URZ ;  /* 0x0000004815257890 */ /* 0x000fe4000fffe0ff */
[----:B------:R-:W-:Y:S02]  /*3d80*/  UIADD3 UR33, UPT, UPT, UR21, 0x30, URZ ;  /* 0x0000003015217890 */ /* 0x000fe4000fffe0ff */
[----:B------:R-:W-:-:S02]  /*3d90*/  UIADD3 UR25, UPT, UPT, UR21, 0x38, URZ ;  /* 0x0000003815197890 */ /* 0x000fc4000fffe0ff */
[----:B------:R-:W-:Y:S01]  /*3da0*/  UIADD3 UR17, UPT, UPT, UR21, 0x40, URZ ;  /* 0x0000004015117890 */ /* 0x000fe2000fffe0ff */
[----:B------:R-:W-:Y:S01]  /*3db0*/  UMOV UR6, UR7 ;  /* 0x0000000700067c82 */ /* 0x000fe20008000000 */
[----:B------:R-:W-:Y:S01]  /*3dc0*/  UMOV UR41, UR9 ;  /* 0x0000000900297c82 */ /* 0x000fe20008000000 */
[----:B------:R-:W-:Y:S02]  /*3dd0*/  UISETP.GE.AND UP0, UPT, UR42, 0x1, UPT ;  /* 0x000000012a00788c */ /* 0x000fe4000bf06270 */
[----:B------:R-:W-:Y:S01]  /*3de0*/  UISETP.NE.AND UP4, UPT, UR42, 0x1, UPT ;  /* 0x000000012a00788c */ /* 0x000fe2000bf85270 */
[----:B------:R-:W1:Y:S01]  /*3df0*/  LDCU.64 UR22, c[0x0][0xb28] ;  /* 0x00016500ff1677ac */ /* 0x000e620008000a00 */
[----:B------:R-:W-:Y:S02]  /*3e00*/  UISETP.NE.AND UP6, UPT, UR15, 0x1, UPT ;  /* 0x000000010f00788c */ /* 0x000fe4000bfc5270 */
[----:B------:R-:W-:Y:S02]  /*3e10*/  UISETP.NE.AND UP5, UPT, UR46, 0x1, UPT ;  /* 0x000000012e00788c */ /* 0x000fe4000bfa5270 */
[----:B------:R-:W-:-:S02]  /*3e20*/  UPRMT UR37, UR10, 0x654, UR37 ;  /* 0x000006540a257896 */ /* 0x000fc40008000025 */
[----:B------:R-:W-:Y:S02]  /*3e30*/  USHF.R.U32.HI UR43, URZ, UR45, UR6 ;  /* 0x0000002dff2b7299 */ /* 0x000fe40008011606 */
[----:B------:R-:W-:Y:S02]  /*3e40*/  UPRMT UR40, UR10, 0x654, UR33 ;  /* 0x000006540a287896 */ /* 0x000fe40008000021 */
[----:B------:R-:W-:Y:S02]  /*3e50*/  UPRMT UR39, UR10, 0x654, UR25 ;  /* 0x000006540a277896 */ /* 0x000fe40008000019 */
[----:B------:R-:W-:Y:S02]  /*3e60*/  UPRMT UR38, UR10, 0x654, UR17 ;  /* 0x000006540a267896 */ /* 0x000fe40008000011 */
[----:B---3--:R-:W-:Y:S02]  /*3e70*/  USHF.R.U32.HI UR41, URZ, UR49, UR41 ;  /* 0x00000031ff297299 */ /* 0x008fe40008011629 */
[----:B------:R-:W-:-:S11]  /*3e80*/  UISETP.NE.AND UP2, UPT, UR4, 0x1, UPT ;  /* 0x000000010400788c */ /* 0x000fd6000bf45270 */
.L_x_82:
[C---:B------:R-:W-:Y:S02]  /*3e90*/  LEA R12, R14.reuse, UR21, 0x3 ;  /* 0x000000150e0c7c11 */ /* 0x040fe4000f8e18ff */
[----:B------:R-:W-:Y:S02]  /*3ea0*/  SHF.L.U32 R9, R13, 0x1f, RZ ;  /* 0x0000001f0d097819 */ /* 0x000fe400000006ff */
[----:B------:R-:W-:Y:S02]  /*3eb0*/  LEA R10, R14, UR21, 0x4 ;  /* 0x000000150e0a7c11 */ /* 0x000fe4000f8e20ff */
[----:B--2---:R-:W2:Y:S02]  /*3ec0*/  SYNCS.PHASECHK.TRANS64.TRYWAIT P0, [R12+URZ+0x80], R9 ;  /* 0x000080090c0075a7 */ /* 0x004ea400080011ff */
[----:B--2---:R-:W-:Y:S05]  /*3ed0*/  @!P0 BRA `(.L_x_72) ;  /* 0x0000007c00448947 */ /* 0x004fea0003800000 */
.L_x_153:
[----:B--2---:R-:W2:Y:S01]  /*3ee0*/  LDS.128 R8, [R10+0xf0] ;  /* 0x0000f0000a087984 */ /* 0x004ea20000000c00 */
[----:B------:R-:W-:Y:S01]  /*3ef0*/  UISETP.GE.AND UP0, UPT, UR42, 0x1, UPT ;  /* 0x000000012a00788c */ /* 0x000fe2000bf06270 */
[----:B------:R-:W-:Y:S01]  /*3f00*/  @!PT LDS RZ, [RZ] ;  /* 0x00000000fffff984 */ /* 0x000fe20000000800 */
[----:B------:R-:W-:Y:S01]  /*3f10*/  @!PT LDS RZ, [RZ] ;  /* 0x00000000fffff984 */ /* 0x000fe20000000800 */
[----:B------:R-:W-:Y:S01]  /*3f20*/  @!PT LDS RZ, [RZ] ;  /* 0x00000000fffff984 */ /* 0x000fe20000000800 */
[----:B------:R-:W-:Y:S01]  /*3f30*/  @!PT LDS RZ, [RZ] ;  /* 0x00000000fffff984 */ /* 0x000fe20000000800 */
[----:B------:R3:W-:Y:S06]  /*3f40*/  MEMBAR.ALL.CTA ;  /* 0x0000000000007992 */ /* 0x0007ec0000008000 */
[----:B---3--:R-:W3:Y:S01]  /*3f50*/  FENCE.VIEW.ASYNC.S ;  /* 0x00000000000073c6 */ /* 0x008ee20000000000 */
[----:B--2---:R-:W-:Y:S11]  /*3f60*/  LOP3.LUT P0, RZ, R10, 0x1, RZ, 0xc0, !PT ;  /* 0x000000010aff7812 */ /* 0x004ff6000780c0ff */
[----:B------:R-:W-:Y:S02]  /*3f70*/  @!UPT UIADD3 URZ, UPT, UPT, URZ, URZ, URZ ;  /* 0x000000fffffff290 */ /* 0x000fe4000fffe0ff */
[----:B---3--:R-:W-:Y:S01]  /*3f80*/  VOTEU.ANY UP1, P0 ;  /* 0x0000000000ff7886 */ /* 0x008fe20000020100 */
[----:B------:R-:W-:Y:S11]  /*3f90*/  PLOP3.LUT P0, PT, PT, PT, UP1, 0x80, 0x8 ;  /* 0x000000000008781c */ /* 0x000ff60003f0f018 */
[----:B------:R-:W-:Y:S02]  /*3fa0*/  @!UPT UIADD3 URZ, UPT, UPT, URZ, URZ, URZ ;  /* 0x000000fffffff290 */ /* 0x000fe4000fffe0ff */
[----:B------:R-:W-:Y:S02]  /*3fb0*/  @P0 SHF.R.U32.HI R0, RZ, 0x10, R9 ;  /* 0x00000010ff000819 */ /* 0x000fe40000011609 */
[----:B------:R-:W-:Y:S02]  /*3fc0*/  @P0 MOV R6, R8 ;  /* 0x0000000800060202 */ /* 0x000fe40000000f00 */
[----:B------:R-:W-:Y:S01]  /*3fd0*/  @P0 R2UR UR4, R0 ;  /* 0x00000000000402ca */ /* 0x000fe200000e0000 */
[----:B------:R-:W-:Y:S01]  /*3fe0*/  VIADD R0, R12, 0x90 ;  /* 0x000000900c007836 */ /* 0x000fe20000000000 */
[----:B------:R-:W-:Y:S02]  /*3ff0*/  @P0 LOP3.LUT R8, R9, 0xffff, RZ, 0xc0, !PT ;  /* 0x0000ffff09080812 */ /* 0x000fe400078ec0ff */
[----:B------:R-:W-:Y:S02]  /*4000*/  @P0 R2UR UR6, R6 ;  /* 0x00000000060602ca */ /* 0x000fe400000e0000 */
[----:B------:R-:W-:Y:S02]  /*4010*/  PRMT R0, RZ, 0x654, R0 ;  /* 0x00000654ff007816 */ /* 0x000fe40000000000 */
[----:B------:R-:W-:Y:S02]  /*4020*/  @P0 R2UR UR5, R8 ;  /* 0x00000000080502ca */ /* 0x000fe400000e0000 */
[----:B------:R2:W-:Y:S03]  /*4030*/  SYNCS.ARRIVE.TRANS64.RED.A1T0 RZ, [R0+URZ], RZ ;  /* 0x000000ff00ff79a7 */ /* 0x0005e600081004ff */
[----:B------:R-:W-:Y:S04]  /*4040*/  @UP1 UMOV UR29, UR4 ;  /* 0x00000004001d1c82 */ /* 0x000fe80008000000 */
[----:B------:R-:W-:Y:S04]  /*4050*/  @UP1 UMOV UR14, UR6 ;  /* 0x00000006000e1c82 */ /* 0x000fe80008000000 */
[----:B------:R-:W-:Y:S01]  /*4060*/  @UP1 UMOV UR13, UR5 ;  /* 0x00000005000d1c82 */ /* 0x000fe20008000000 */
[----:B------:R-:W-:Y:S05]  /*4070*/  BRA.U !UP0, `(.L_x_73) ;  /* 0x0000000108a47547 */ /* 0x000fea000b800000 */
[----:B------:R-:W-:Y:S02]  /*4080*/  UIMAD.WIDE.U32 UR18, UR13, UR47, URZ ;  /* 0x0000002f0d1272a5 */ /* 0x000fe4000f8e00ff */
[----:B------:R-:W-:Y:S02]  /*4090*/  UIMAD.WIDE.U32 UR26, UR14, UR44, URZ ;  /* 0x0000002c0e1a72a5 */ /* 0x000fe4000f8e00ff */
[----:B------:R-:W-:Y:S02]  /*40a0*/  USEL UR4, UR30, UR41, !UP5 ;  /* 0x000000291e047287 */ /* 0x000fe4000e800000 */
[----:B------:R-:W-:Y:S02]  /*40b0*/  USEL UR7, UR31, UR43, !UP6 ;  /* 0x0000002b1f077287 */ /* 0x000fe4000f000000 */
[----:B-1----:R-:W-:Y:S02]  /*40c0*/  UIMAD.WIDE.U32 UR8, UR4, UR22, URZ ;  /* 0x00000016040872a5 */ /* 0x002fe4000f8e00ff */
[----:B------:R-:W-:Y:S01]  /*40d0*/  UIMAD.WIDE.U32 UR10, UR7, UR22, URZ ;  /* 0x00000016070a72a5 */ /* 0x000fe2000f8e00ff */
[----:B------:R-:W-:Y:S02]  /*40e0*/  UMOV UR5, UR19 ;  /* 0x0000001300057c82 */ /* 0x000fe40008000000 */
[----:B------:R-:W-:Y:S03]  /*40f0*/  USHF.R.U32.HI UR6, URZ, UR49, UR5 ;  /* 0x00000031ff067299 */ /* 0x000fe60008011605 */
[----:B------:R-:W-:Y:S01]  /*4100*/  UMOV UR5, UR27 ;  /* 0x0000001b00057c82 */ /* 0x000fe20008000000 */
[----:B------:R-:W-:Y:S02]  /*4110*/  USEL UR6, UR13, UR6, !UP5 ;  /* 0x000000060d067287 */ /* 0x000fe4000e800000 */
[----:B------:R-:W-:Y:S03]  /*4120*/  USHF.R.U32.HI UR12, URZ, UR45, UR5 ;  /* 0x0000002dff0c7299 */ /* 0x000fe60008011605 */
[----:B------:R-:W-:Y:S02]  /*4130*/  UMOV UR5, UR9 ;  /* 0x0000000900057c82 */ /* 0x000fe40008000000 */
[----:B------:R-:W-:Y:S03]  /*4140*/  @UP4 USHF.R.U32.HI UR4, URZ, UR23, UR5 ;  /* 0x00000017ff044299 */ /* 0x000fe60008011605 */
[----:B------:R-:W-:Y:S01]  /*4150*/  UMOV UR5, UR11 ;  /* 0x0000000b00057c82 */ /* 0x000fe20008000000 */
[----:B------:R-:W-:Y:S02]  /*4160*/  UIMAD UR4, UR42, UR4, URZ ;  /* 0x000000042a0472a4 */ /* 0x000fe4000f8e02ff */
[----:B------:R-:W-:Y:S02]  /*4170*/  @UP4 USHF.R.U32.HI UR7, URZ, UR23, UR5 ;  /* 0x00000017ff074299 */ /* 0x000fe40008011605 */
[----:B------:R-:W-:Y:S02]  /*4180*/  UIMAD.WIDE.U32 UR10, UR6, UR22, URZ ;  /* 0x00000016060a72a5 */ /* 0x000fe4000f8e00ff */
[----:B------:R-:W-:Y:S02]  /*4190*/  USEL UR5, UR14, UR12, !UP6 ;  /* 0x0000000c0e057287 */ /* 0x000fe4000f000000 */
[----:B------:R-:W-:Y:S02]  /*41a0*/  UIMAD UR8, UR42, UR7, URZ ;  /* 0x000000072a0872a4 */ /* 0x000fe4000f8e02ff */
[----:B------:R-:W-:Y:S03]  /*41b0*/  UISETP.GE.AND UP0, UPT, UR6, UR4, UPT ;  /* 0x000000040600728c */ /* 0x000fe6000bf06270 */
[----:B------:R-:W-:Y:S01]  /*41c0*/  UMOV UR4, UR11 ;  /* 0x0000000b00047c82 */ /* 0x000fe20008000000 */
[----:B------:R-:W-:Y:S02]  /*41d0*/  UISETP.GE.OR UP0, UPT, UR5, UR8, UP0 ;  /* 0x000000080500728c */ /* 0x000fe40008706670 */
[----:B------:R-:W-:Y:S02]  /*41e0*/  USHF.R.U32.HI UR4, URZ, UR23, UR4 ;  /* 0x00000017ff047299 */ /* 0x000fe40008011604 */
[----:B------:R-:W-:Y:S02]  /*41f0*/  UIMAD.WIDE.U32 UR8, UR5, UR22, URZ ;  /* 0x00000016050872a5 */ /* 0x000fe4000f8e00ff */
[----:B------:R-:W-:Y:S04]  /*4200*/  USEL UR10, UR6, UR4, !UP4 ;  /* 0x00000004060a7287 */ /* 0x000fe8000e000000 */
[----:B------:R-:W-:Y:S01]  /*4210*/  UIADD3 UR11, UPT, UPT, -UR10, URZ, URZ ;  /* 0x000000ff0a0b7290 */ /* 0x000fe2000fffe1ff */
[----:B------:R-:W-:Y:S02]  /*4220*/  @!UP0 UMOV UR4, UR9 ;  /* 0x0000000900048c82 */ /* 0x000fe40008000000 */
[----:B------:R-:W-:Y:S02]  /*4230*/  @!UP0 USHF.R.U32.HI UR4, URZ, UR23, UR4 ;  /* 0x00000017ff048299 */ /* 0x000fe40008011604 */
[----:B------:R-:W-:Y:S02]  /*4240*/  UIMAD UR8, UR42, UR11, UR6 ;  /* 0x0000000b2a0872a4 */ /* 0x000fe4000f8e0206 */
[----:B------:R-:W-:Y:S04]  /*4250*/  @!UP0 USEL UR4, UR5, UR4, !UP4 ;  /* 0x0000000405048287 */ /* 0x000fe8000e000000 */
[----:B------:R-:W-:Y:S02]  /*4260*/  @!UP0 UIMAD UR8, UR7, UR8, UR4 ;  /* 0x00000008070882a4 */ /* 0x000fe4000f8e0204 */
[----:B------:R-:W-:Y:S02]  /*4270*/  @!UP0 UIADD3 UR9, UPT, UPT, UR10, -UR4, URZ ;  /* 0x800000040a098290 */ /* 0x000fe4000fffe0ff */
[----:B------:R-:W-:Y:S02]  /*4280*/  UIADD3 UR4, UPT, UPT, -UR5, URZ, URZ ;  /* 0x000000ff05047290 */ /* 0x000fe4000fffe1ff */
[----:B------:R-:W-:Y:S02]  /*4290*/  UIADD3 UR7, UPT, UPT, -UR6, URZ, URZ ;  /* 0x000000ff06077290 */ /* 0x000fe4000fffe1ff */
[----:B------:R-:W-:Y:S02]  /*42a0*/  @!UP0 UIMAD UR6, UR9, UR42, UR5 ;  /* 0x0000002a090682a4 */ /* 0x000fe4000f8e0205 */
[----:B------:R-:W-:Y:S02]  /*42b0*/  UIMAD UR14, UR15, UR4, UR14 ;  /* 0x000000040f0e72a4 */ /* 0x000fe4000f8e020e */
[----:B------:R-:W-:Y:S01]  /*42c0*/  UIMAD UR13, UR46, UR7, UR13 ;  /* 0x000000072e0d72a4 */ /* 0x000fe2000f8e020d */
[----:B------:R-:W-:Y:S02]  /*42d0*/  @!UP0 UMOV UR5, UR8 ;  /* 0x0000000800058c82 */ /* 0x000fe40008000000 */
[----:B------:R-:W-:Y:S02]  /*42e0*/  UIMAD UR14, UR5, UR15, UR14 ;  /* 0x0000000f050e72a4 */ /* 0x000fe4000f8e020e */
[----:B------:R-:W-:Y:S11]  /*42f0*/  UIMAD UR13, UR6, UR46, UR13 ;  /* 0x0000002e060d72a4 */ /* 0x000ff6000f8e020d */
[----:B------:R-:W-:Y:S01]  /*4300*/  @!UPT UIADD3 URZ, UPT, UPT, URZ, URZ, URZ ;  /* 0x000000fffffff290 */ /* 0x000fe2000fffe0ff */
.L_x_73:
[----:B------:R-:W3:Y:S01]  /*4310*/  @!UP2 LDCU.128 UR8, c[0x0][0xb10] ;  /* 0x00016200ff08a7ac */ /* 0x000ee20008000c00 */
[C---:B------:R-:W-:Y:S02]  /*4320*/  ISETP.NE.U32.AND P1, PT, R4.reuse, RZ, PT ;  /* 0x000000ff0400720c */ /* 0x040fe40003f25070 */
[----:B------:R-:W-:Y:S02]  /*4330*/  ISETP.NE.U32.AND P0, PT, R4, RZ, PT ;  /* 0x000000ff0400720c */ /* 0x000fe40003f05070 */
[C---:B------:R-:W-:Y:S02]  /*4340*/  ISETP.NE.AND.EX P1, PT, R5.reuse, RZ, PT, P1 ;  /* 0x000000ff0500720c */ /* 0x040fe40003f25310 */
[----:B------:R-:W-:Y:S01]  /*4350*/  ISETP.NE.AND.EX P0, PT, R5, RZ, PT, P0 ;  /* 0x000000ff0500720c */ /* 0x000fe20003f05300 */
[----:B------:R-:W4:Y:S01]  /*4360*/  @!UP2 LDCU UR5, c[0x0][0xb0c] ;  /* 0x00016180ff05a7ac */ /* 0x000f220008000800 */
[----:B------:R-:W-:Y:S01]  /*4370*/  SHF.L.U32 R9, R15, 0x1f, RZ ;  /* 0x0000001f0f097819 */ /* 0x000fe200000006ff */
[----:B------:R-:W-:Y:S02]  /*4380*/  USHF.L.U32 UR35, UR16, 0x7, URZ ;  /* 0x0000000710237899 */ /* 0x000fe400080006ff */
[----:B------:R-:W-:Y:S02]  /*4390*/  USHF.L.U32 UR34, UR20, 0x8, URZ ;  /* 0x0000000814227899 */ /* 0x000fe400080006ff */
[----:B---3--:R-:W-:Y:S07]  /*43a0*/  UIMAD.WIDE.U32 UR6, UR14, UR8, URZ ;  /* 0x000000080e0672a5 */ /* 0x008fee000f8e00ff */
[----:B------:R-:W-:Y:S01]  /*43b0*/  @!UP2 UMOV UR4, UR7 ;  /* 0x000000070004ac82 */ /* 0x000fe20008000000 */
[----:B----4-:R-:W-:Y:S02]  /*43c0*/  @!UP2 UISETP.NE.AND UP0, UPT, UR5, 0x1, UPT ;  /* 0x000000010500a88c */ /* 0x010fe4000bf05270 */
[----:B------:R-:W-:Y:S02]  /*43d0*/  @!UP2 USHF.R.U32.HI UR4, URZ, UR9, UR4 ;  /* 0x00000009ff04a299 */ /* 0x000fe40008011604 */
[----:B------:R-:W-:Y:S02]  /*43e0*/  UIMAD.WIDE.U32 UR6, UR13, UR11, URZ ;  /* 0x0000000b0d0672a5 */ /* 0x000fe4000f8e00ff */
[----:B------:R-:W-:Y:S02]  /*43f0*/  @!UP2 USEL UR8, UR14, UR4, !UP0 ;  /* 0x000000040e08a287 */ /* 0x000fe4000c000000 */
[----:B------:R-:W-:Y:S03]  /*4400*/  @!UP2 UISETP.NE.AND UP0, UPT, UR10, 0x1, UPT ;  /* 0x000000010a00a88c */ /* 0x000fe6000bf05270 */
[----:B------:R-:W-:Y:S02]  /*4410*/  @!UP2 UMOV UR6, UR7 ;  /* 0x000000070006ac82 */ /* 0x000fe40008000000 */
[----:B------:R-:W3:Y:S02]  /*4420*/  @!UP2 LDCU UR4, c[0x0][0xb20] ;  /* 0x00016400ff04a7ac */ /* 0x000ee40008000800 */
[----:B---3--:R-:W-:Y:S04]  /*4430*/  @!UP2 USHF.R.U32.HI UR6, URZ, UR4, UR6 ;  /* 0x00000004ff06a299 */ /* 0x008fe80008011606 */
[----:B------:R-:W-:Y:S04]  /*4440*/  @!UP2 USEL UR6, UR13, UR6, !UP0 ;  /* 0x000000060d06a287 */ /* 0x000fe8000c000000 */
[----:B------:R-:W-:Y:S02]  /*4450*/  @!UP2 UIADD3 UR4, UPT, UPT, -UR8, UR6, URZ ;  /* 0x000000060804a290 */ /* 0x000fe4000fffe1ff */
[----:B------:R-:W-:Y:S02]  /*4460*/  @!UP2 UIADD3 UR6, UPT, UPT, UR8, -UR6, URZ ;  /* 0x800000060806a290 */ /* 0x000fe4000fffe0ff */
[----:B------:R-:W-:Y:S02]  /*4470*/  @!UP2 UIMAD UR14, UR4, UR5, UR14 ;  /* 0x00000005040ea2a4 */ /* 0x000fe4000f8e020e */
[----:B------:R-:W-:Y:S01]  /*4480*/  @!UP2 UIMAD UR13, UR6, UR10, UR13 ;  /* 0x0000000a060da2a4 */ /* 0x000fe2000f8e020d */
[----:B------:R-:W-:Y:S11]  /*4490*/  BRA.U UP3, `(.L_x_74) ;  /* 0x0000000103107547 */ /* 0x000ff6000b800000 */
[----:B--2---:R-:W-:Y:S04]  /*44a0*/  MOV R0, UR48 ;  /* 0x0000003000007c02 */ /* 0x004fe80008000f00 */
[----:B------:R-:W-:Y:S04]  /*44b0*/  SHF.L.U32 R11, R0, 0x1f, RZ ;  /* 0x0000001f000b7819 */ /* 0x000fe800000006ff */
[----:B------:R-:W2:Y:S02]  /*44c0*/  SYNCS.PHASECHK.TRANS64.TRYWAIT P2, [UR21+0x78], R11 ;  /* 0x0000780bff0075a7 */ /* 0x000ea40008041115 */
[----:B--2---:R-:W-:Y:S05]  /*44d0*/  @!P2 BRA `(.L_x_75) ;  /* 0x0000007400d8a947 */ /* 0x004fea0003800000 */
.L_x_74:
[----:B------:R-:W-:Y:S05]  /*44e0*/  @!P1 BRA `(.L_x_76) ;  /* 0x0000000000309947 */ /* 0x000fea0003800000 */
[----:B------:R-:W-:Y:S01]  /*44f0*/  ISETP.NE.U32.AND P1, PT, R2, RZ, PT ;  /* 0x000000ff0200720c */ /* 0x000fe20003f25070 */
[----:B------:R-:W3:Y:S01]  /*4500*/  LDCU.64 UR4, c[0x0][0x358] ;  /* 0x00006b00ff0477ac */ /* 0x000ee20008000a00 */
[----:B------:R-:W-:Y:S02]  /*4510*/  IMAD.MOV.U32 R158, RZ, RZ, 0x1 ;  /* 0x00000001ff9e7424 */ /* 0x000fe400078e00ff */
[----:B------:R-:W-:Y:S11]  /*4520*/  ISETP.NE.AND.EX P1, PT, R3, RZ, PT, P1 ;  /* 0x000000ff0300720c */ /* 0x000ff60003f25310 */
[----:B------:R-:W-:Y:S02]  /*4530*/  @!UPT UIADD3 URZ, UPT, UPT, URZ, URZ, URZ ;  /* 0x000000fffffff290 */ /* 0x000fe4000fffe0ff */
[----:B--2---:R-:W2:Y:S01]  /*4540*/  @P1 LDC.64 R10, c[0x0][0x888] ;  /* 0x00022200ff0a1b82 */ /* 0x004ea20000000a00 */
[----:B------:R-:W-:Y:S04]  /*4550*/  @P1 IMAD R0, R4, UR36, RZ ;  /* 0x0000002404001c24 */ /* 0x000fe8000f8e02ff */
[----:B--2---:R-:W-:Y:S04]  /*4560*/  @P1 IMAD.WIDE R10, R0, 0x4, R10 ;  /* 0x00000004000a1825 */ /* 0x004fe800078e020a */
[----:B------:R-:W-:Y:S01]  /*4570*/  HFMA2 R0, -RZ, RZ, 0, 5.9604644775390625e-08 ;  /* 0x00000001ff007431 */ /* 0x000fe200000001ff */
[----:B---3-5:R3:W5:Y:S04]  /*4580*/  @P1 LDG.E R73, desc[UR4][R10.64] ;  /* 0x000000040a491981 */ /* 0x028768000c1e1900 */
[----:B------:R-:W-:Y:S01]  /*4590*/  @!P1 PRMT R158, R0, 0x7610, R158 ;  /* 0x00007610009e9816 */ /* 0x000fe2000000009e */
[----:B---3--:R-:W4:Y:S06]  /*45a0*/  @!P1 LDC R73, c[0x0][0x880] ;  /* 0x00022000ff499b82 */ /* 0x008f2c0000000800 */
.L_x_76:
[----:B----45:R-:W-:Y:S01]  /*45b0*/  @!P0 FSETP.EQ.AND P1, PT, R73, RZ, PT ;  /* 0x000000ff4900820b */ /* 0x030fe20003f22000 */
[----:B------:R-:W-:Y:S01]  /*45c0*/  @!UPT UIADD3 URZ, UPT, UPT, URZ, URZ, URZ ;  /* 0x000000fffffff290 */ /* 0x000fe2000fffe0ff */
[----:B------:R-:W-:Y:S11]  /*45d0*/  @!P0 BRA `(.L_x_77) ;  /* 0x0000000000188947 */ /* 0x000ff60003800000 */
[----:B------:R-:W-:Y:S02]  /*45e0*/  LOP3.LUT P0, RZ, R158, 0xff, RZ, 0xc0, !PT ;  /* 0x000000ff9eff7812 */ /* 0x000fe4000780c0ff */
[----:B------:R-:W-:Y:S04]  /*45f0*/  ISETP.NE.U32.AND P1, PT, R2, RZ, PT ;  /* 0x000000ff0200720c */ /* 0x000fe80003f25070 */
[----:B------:R-:W-:Y:S04]  /*4600*/  ISETP.NE.AND.EX P1, PT, R3, RZ, PT, P1 ;  /* 0x000000ff0300720c */ /* 0x000fe80003f25310 */
[----:B------:R-:W-:Y:S03]  /*4610*/  PLOP3.LUT P1, PT, P1, PT, PT, 0x8, 0x80 ;  /* 0x000000000080781c */ /* 0x000fe60000f2e170 */
[----:B------:R-:W-:Y:S11]  /*4620*/  @P0 FSETP.EQ.AND P1, PT, R73, RZ, PT ;  /* 0x000000ff4900020b */ /* 0x000ff60003f22000 */
[----:B------:R-:W-:Y:S02]  /*4630*/  @!UPT UIADD3 URZ, UPT, UPT, URZ, URZ, URZ ;  /* 0x000000fffffff290 */ /* 0x000fe4000fffe0ff */
.L_x_77:
[----:B------:R-:W3:Y:S01]  /*4640*/  SYNCS.PHASECHK.TRANS64.TRYWAIT P2, [UR21+0x50], R9 ;  /* 0x00005009ff0075a7 */ /* 0x000ee20008041115 */
[----:B------:R-:W-:Y:S04]  /*4650*/  ELECT P0, URZ, PT ;  /* 0x0000000000ff782f */ /* 0x000fe80003800000 */
[----:B------:R-:W-:Y:S11]  /*4660*/  PLOP3.LUT P1, PT, P1, P0, PT, 0xf2, 0x2f ;  /* 0x00000000002f781c */ /* 0x000ff60000f21e72 */
[----:B------:R-:W-:Y:S02]  /*4670*/  @!UPT UIADD3 URZ, UPT, UPT, URZ, URZ, URZ ;  /* 0x000000fffffff290 */ /* 0x000fe4000fffe0ff */
[----:B------:R-:W-:Y:S05]  /*4680*/  @!P1 IADD3 R8, P0, PT, R16, 0x580, RZ ;  /* 0x0000058010089810 */ /* 0x000fea0007f1e0ff */
[----:B------:R-:W-:Y:S01]  /*4690*/  @!P1 IMAD.X R6, RZ, RZ, R17, P0 ;  /* 0x000000ffff069224 */ /* 0x000fe200000e0611 */
[----:B---3--:R-:W-:Y:S07]  /*46a0*/  @!P2 BRA `(.L_x_78) ;  /* 0x00000074007ca947 */ /* 0x008fee0003800000 */
.L_x_156:
[----:B------:R-:W-:Y:S01]  /*46b0*/  @!P1 R2UR UR5, R8 ;  /* 0x00000000080592ca */ /* 0x000fe200000e0000 */
[----:B------:R-:W-:Y:S01]  /*46c0*/  VOTEU.ALL UP0, P1 ;  /* 0x0000000000ff7886 */ /* 0x000fe20000800000 */
[----:B------:R-:W-:Y:S01]  /*46d0*/  @!P1 R2UR UR4, R6 ;  /* 0x00000000060492ca */ /* 0x000fe200000e0000 */
[----:B--2---:R-:W-:Y:S01]  /*46e0*/  @!P1 IMAD.MOV.U32 R0, RZ, RZ, 0x2000 ;  /* 0x00002000ff009424 */ /* 0x004fe200078e00ff */
[----:B------:R-:W-:Y:S01]  /*46f0*/  UMOV UR6, 0x0 ;  /* 0x0000000000067882 */ /* 0x000fe20000000000 */
[----:B------:R-:W-:Y:S01]  /*4700*/  UMOV UR7, 0x10000000 ;  /* 0x1000000000077882 */ /* 0x000fe20000000000 */
[----:B------:R-:W-:Y:S01]  /*4710*/  @!UP0 UIADD3 UR32, UPT, UPT, UR21, 0x200, URZ ;  /* 0x0000020015208890 */ /* 0x000fe2000fffe0ff */
[----:B------:R-:W-:Y:S01]  /*4720*/  @!P1 IADD3 R8, P0, PT, R16, 0x580, RZ ;  /* 0x0000058010089810 */ /* 0x000fe20007f1e0ff */
[----:B------:R-:W-:Y:S04]  /*4730*/  VOTEU.ALL UP0, P1 ;  /* 0x0000000000ff7886 */ /* 0x000fe80000800000 */
[----:B------:R-:W-:Y:S02]  /*4740*/  @!P1 IMAD.X R6, RZ, RZ, R17, P0 ;  /* 0x000000ffff069224 */ /* 0x000fe400000e0611 */
[----:B------:R-:W-:Y:S02]  /*4750*/  IMAD.U32 R10, RZ, RZ, UR5 ;  /* 0x00000005ff0a7e24 */ /* 0x000fe4000f8e00ff */
[----:B------:R-:W-:Y:S03]  /*4760*/  IMAD.U32 R11, RZ, RZ, UR4 ;  /* 0x00000004ff0b7e24 */ /* 0x000fe6000f8e00ff */
[----:B------:R-:W-:Y:S02]  /*4770*/  @!P1 R2UR UR4, R10 ;  /* 0x000000000a0492ca */ /* 0x000fe400000e0000 */
[----:B------:R-:W-:Y:S11]  /*4780*/  @!P1 R2UR UR5, R11 ;  /* 0x000000000b0592ca */ /* 0x000ff600000e0000 */
[----:B------:R-:W-:Y:S02]  /*4790*/  @!UPT UIADD3 URZ, UPT, UPT, URZ, URZ, URZ ;  /* 0x000000fffffff290 */ /* 0x000fe4000fffe0ff */
[----:B------:R2:W-:Y:S01]  /*47a0*/  @!UP0 UTMALDG.3D [UR32], [UR4], desc[UR6] ;  /* 0x00000620040085b4 */ /* 0x0005e20008011000 */
[----:B------:R2:W-:Y:S01]  /*47b0*/  @!P1 SYNCS.ARRIVE.TRANS64.RED.A0TR RZ, [UR21+0x30], R0 ;  /* 0x00003000ffff99a7 */ /* 0x0005e20008300415 */
[----:B------:R-:W-:Y:S01]  /*47c0*/  SYNCS.ARRIVE.TRANS64.RED.A1T0 RZ, [UR40], RZ ;  /* 0x000000ffffff79a7 */ /* 0x000fe20008100428 */
[----:B------:R-:W3:Y:S02]  /*47d0*/  SYNCS.PHASECHK.TRANS64.TRYWAIT P2, [UR21+0x58], R9 ;  /* 0x00005809ff0075a7 */ /* 0x000ee40008041115 */
[----:B--23--:R-:W-:Y:S05]  /*47e0*/  @!P2 BRA `(.L_x_79) ;  /* 0x000000740044a947 */ /* 0x00cfea0003800000 */
.L_x_158:
        /* <DEDUP_REMOVED lines=8> */
[----:B------:R-:W-:Y:S01]  /*4870*/  @!UP0 UIADD3 UR24, UPT, UPT, UR21, 0x2200, URZ ;  /* 0x0000220015188890 */ /* 0x000fe2000fffe0ff */
[----:B------:R-:W-:Y:S01]  /*4880*/  VOTEU.ALL UP0, P1 ;  /* 0x0000000000ff7886 */ /* 0x000fe20000800000 */
[----:B------:R-:W-:Y:S01]  /*4890*/  UMOV UR27, UR35 ;  /* 0x00000023001b7c82 */ /* 0x000fe20008000000 */
[----:B------:R-:W-:Y:S02]  /*48a0*/  UMOV UR28, UR36 ;  /* 0x00000024001c7c82 */ /* 0x000fe40008000000 */
[----:B------:R-:W-:Y:S02]  /*48b0*/  IMAD.U32 R10, RZ, RZ, UR5 ;  /* 0x00000005ff0a7e24 */ /* 0x000fe4000f8e00ff */
[----:B------:R-:W-:Y:S02]  /*48c0*/  IMAD.U32 R11, RZ, RZ, UR4 ;  /* 0x00000004ff0b7e24 */ /* 0x000fe4000f8e00ff */
[----:B------:R-:W-:Y:S01]  /*48d0*/  @!P1 IMAD.X R6, RZ, RZ, R17, P0 ;  /* 0x000000ffff069224 */ /* 0x000fe200000e0611 */
        /* <DEDUP_REMOVED lines=8> */
.L_x_160:
[----:B------:R-:W-:Y:S01]  /*4960*/  @!P1 R2UR UR5, R8 ;  /* 0x00000000080592ca */ /* 0x000fe200000e0000 */
[----:B------:R-:W-:Y:S01]  /*4970*/  VOTEU.ALL UP0, P1 ;  /* 0x0000000000ff7886 */ /* 0x000fe20000800000 */
[----:B------:R-:W-:Y:S01]  /*4980*/  @!P1 R2UR UR4, R6 ;  /* 0x00000000060492ca */ /* 0x000fe200000e0000 */
[----:B--2---:R-:W-:Y:S01]  /*4990*/  @!P1 IMAD.MOV.U32 R0, RZ, RZ, 0x2000 ;  /* 0x00002000ff009424 */ /* 0x004fe200078e00ff */
[----:B------:R-:W-:Y:S01]  /*49a0*/  UMOV UR6, 0x0 ;  /* 0x0000000000067882 */ /* 0x000fe20000000000 */
[----:B------:R-:W-:Y:S01]  /*49b0*/  UMOV UR7, 0x10000000 ;  /* 0x1000000000077882 */ /* 0x000fe20000000000 */
[----:B------:R-:W-:Y:S01]  /*49c0*/  @!UP0 UIADD3 UR18, UPT, UPT, UR34, 0x80, URZ ;  /* 0x0000008022128890 */ /* 0x000fe2000fffe0ff */
[----:B------:R-:W-:Y:S01]  /*49d0*/  VIADD R14, R14, 0x1 ;  /* 0x000000010e0e7836 */ /* 0x000fe20000000000 */
[----:B------:R-:W-:Y:S01]  /*49e0*/  @!UP0 UIADD3 UR16, UPT, UPT, UR21, 0x4200, URZ ;  /* 0x0000420015108890 */ /* 0x000fe2000fffe0ff */
[----:B------:R-:W-:Y:S01]  /*49f0*/  VOTEU.ALL UP0, P1 ;  /* 0x0000000000ff7886 */ /* 0x000fe20000800000 */
[----:B------:R-:W-:Y:S01]  /*4a00*/  UMOV UR19, UR35 ;  /* 0x0000002300137c82 */ /* 0x000fe20008000000 */
[----:B------:R-:W-:Y:S02]  /*4a10*/  UMOV UR20, UR36 ;  /* 0x0000002400147c82 */ /* 0x000fe40008000000 */
        /* <DEDUP_REMOVED lines=10> */
.L_x_162:
[----:B------:R-:W-:Y:S01]  /*4ac0*/  @!P1 IADD3 R6, P0, PT, R16, 0x580, RZ ;  /* 0x0000058010069810 */ /* 0x000fe20007f1e0ff */
[----:B------:R-:W-:Y:S01]  /*4ad0*/  VOTEU.ALL UP0, P1 ;  /* 0x0000000000ff7886 */ /* 0x000fe20000800000 */
[----:B------:R-:W-:Y:S01]  /*4ae0*/  UMOV UR6, 0x0 ;  /* 0x0000000000067882 */ /* 0x000fe20000000000 */
[----:B------:R-:W-:Y:S01]  /*4af0*/  UMOV UR7, 0x10000000 ;  /* 0x1000000000077882 */ /* 0x000fe20000000000 */
[----:B------:R-:W-:Y:S01]  /*4b00*/  @!P1 R2UR UR5, R6 ;  /* 0x00000000060592ca */ /* 0x000fe200000e0000 */
[----:B--2---:R-:W-:Y:S01]  /*4b10*/  @!P1 IMAD.X R0, RZ, RZ, R17, P0 ;  /* 0x000000ffff009224 */ /* 0x004fe200000e0611 */
[----:B------:R-:W-:Y:S01]  /*4b20*/  @!UP0 UIADD3 UR10, UPT, UPT, UR34, 0xc0, URZ ;  /* 0x000000c0220a8890 */ /* 0x000fe2000fffe0ff */
[----:B------:R-:W-:Y:S01]  /*4b30*/  R2UR UR16, R160 ;  /* 0x00000000a01072ca */ /* 0x000fe200000e0000 */
[----:B------:R-:W-:Y:S01]  /*4b40*/  @!UP0 UIADD3 UR8, UPT, UPT, UR21, 0x6200, URZ ;  /* 0x0000620015088890 */ /* 0x000fe2000fffe0ff */
[----:B------:R-:W-:Y:S01]  /*4b50*/  ISETP.NE.AND P0, PT, R14, 0x2, PT ;  /* 0x000000020e00780c */ /* 0x000fe20003f05270 */
[----:B------:R-:W-:Y:S01]  /*4b60*/  @!UP0 UIADD3 UR9, UPT, UPT, UR21, 0x48, URZ ;  /* 0x0000004815098890 */ /* 0x000fe2000fffe0ff */
[----:B------:R-:W-:Y:S01]  /*4b70*/  @!P1 R2UR UR4, R0 ;  /* 0x00000000000492ca */ /* 0x000fe200000e0000 */
[----:B------:R-:W-:Y:S01]  /*4b80*/  VOTEU.ALL UP0, P1 ;  /* 0x0000000000ff7886 */ /* 0x000fe20000800000 */
[----:B------:R-:W-:Y:S01]  /*4b90*/  UMOV UR11, UR35 ;  /* 0x00000023000b7c82 */ /* 0x000fe20008000000 */
[----:B------:R-:W-:Y:S01]  /*4ba0*/  UMOV UR12, UR36 ;  /* 0x00000024000c7c82 */ /* 0x000fe20008000000 */
[----:B------:R-:W-:Y:S01]  /*4bb0*/  SEL R0, RZ, 0x1, P0 ;  /* 0x00000001ff007807 */ /* 0x000fe20000000000 */
[----:B------:R-:W-:Y:S01]  /*4bc0*/  UIADD3 UR20, UPT, UPT, UR13, UR59, URZ ;  /* 0x0000003b0d147290 */ /* 0x000fe2000fffe0ff */
[----:B------:R-:W-:Y:S01]  /*4bd0*/  IMAD.U32 R8, RZ, RZ, UR5 ;  /* 0x00000005ff087e24 */ /* 0x000fe2000f8e00ff */
[----:B------:R-:W-:Y:S01]  /*4be0*/  LOP3.LUT R15, R15, 0x1, RZ, 0x3c, !PT ;  /* 0x000000010f0f7812 */ /* 0x000fe200078e3cff */
[----:B------:R-:W-:Y:S01]  /*4bf0*/  UPLOP3.LUT UP3, UPT, UPT, UPT, UPT, 0x80, 0x8 ;  /* 0x000000000008789c */ /* 0x000fe20003f6f070 */
[----:B------:R-:W-:Y:S01]  /*4c00*/  LOP3.LUT R13, R13, R0, RZ, 0x3c, !PT ;  /* 0x000000000d0d7212 */ /* 0x000fe200078e3cff */
[----:B------:R-:W-:Y:S01]  /*4c10*/  UIADD3 UR16, UPT, UPT, UR14, UR16, URZ ;  /* 0x000000100e107290 */ /* 0x000fe2000fffe0ff */
[----:B------:R-:W-:Y:S01]  /*4c20*/  SEL R14, R14, RZ, P0 ;  /* 0x000000ff0e0e7207 */ /* 0x000fe20000000000 */
[----:B------:R-:W-:Y:S01]  /*4c30*/  UMOV UR36, UR29 ;  /* 0x0000001d00247c82 */ /* 0x000fe20008000000 */
[----:B------:R-:W-:Y:S01]  /*4c40*/  IMAD.U32 R9, RZ, RZ, UR4 ;  /* 0x00000004ff097e24 */ /* 0x000fe2000f8e00ff */
[----:B------:R-:W-:Y:S04]  /*4c50*/  @!P1 R2UR UR4, R8 ;  /* 0x00000000080492ca */ /* 0x000fe800000e0000 */
[----:B------:R-:W-:Y:S11]  /*4c60*/  @!P1 R2UR UR5, R9 ;  /* 0x00000000090592ca */ /* 0x000ff600000e0000 */
[----:B------:R-:W-:Y:S02]  /*4c70*/  @!UPT UIADD3 URZ, UPT, UPT, URZ, URZ, URZ ;  /* 0x000000fffffff290 */ /* 0x000fe4000fffe0ff */
[----:B------:R2:W-:Y:S01]  /*4c80*/  @!UP0 UTMALDG.3D [UR8], [UR4], desc[UR6] ;  /* 0x00000608040085b4 */ /* 0x0005e20008011000 */
[----:B------:R2:W-:Y:S01]  /*4c90*/  @!P1 SYNCS.ARRIVE.TRANS64.RED.A0TR RZ, [UR21+0x48], R7 ;  /* 0x00004807ffff99a7 */ /* 0x0005e20008300415 */
[----:B------:R-:W-:Y:S01]  /*4ca0*/  SYNCS.ARRIVE.TRANS64.RED.A1T0 RZ, [UR37], RZ ;  /* 0x000000ffffff79a7 */ /* 0x000fe20008100425 */
[----:B------:R-:W-:Y:S05]  /*4cb0*/  BRA.U UP1, `(.L_x_82) ;  /* 0xfffffff101747547 */ /* 0x000fea000b83ffff */
[----:B------:R-:W-:-:S04]  /*4cc0*/  SHF.L.U32 R3, R15, 0x1f, RZ ;  /* 0x0000001f0f037819 */ /* 0x000fc800000006ff */
[----:B------:R-:W3:Y:S02]  /*4cd0*/  SYNCS.PHASECHK.TRANS64.TRYWAIT P0, [UR21+0x50], R3 ;  /* 0x00005003ff0075a7 */ /* 0x000ee40008001115 */
[----:B---3--:R-:W-:Y:S05]  /*4ce0*/  @!P0 BRA `(.L_x_83) ;  /* 0x00000070004c8947 */ /* 0x008fea0003800000 */
.L_x_164:
[----:B------:R-:W4:Y:S02]  /*4cf0*/  SYNCS.PHASECHK.TRANS64.TRYWAIT P0, [UR21+0x58], R3 ;  /* 0x00005803ff0075a7 */ /* 0x000f240008001115 */
[----:B----4-:R-:W-:Y:S05]  /*4d00*/  @!P0 BRA `(.L_x_84) ;  /* 0x00000070005c8947 */ /* 0x010fea0003800000 */
.L_x_166:
[----:B------:R-:W4:Y:S02]  /*4d10*/  SYNCS.PHASECHK.TRANS64.TRYWAIT P0, [UR21+0x60], R3 ;  /* 0x00006003ff0075a7 */ /* 0x000f240008001115 */
[----:B----4-:R-:W-:Y:S05]  /*4d20*/  @!P0 BRA `(.L_x_85) ;  /* 0x00000070006c8947 */ /* 0x010fea0003800000 */
.L_x_168:
[----:B---3--:R-:W-:-:S07]  /*4d30*/  MOV R0, UR21 ;  /* 0x0000001500007c02 */ /* 0x008fce0008000f00 */
.L_x_86:
[----:B---3--:R-:W-:-:S04]  /*4d40*/  SHF.L.U32 R3, R15, 0x1f, RZ ;  /* 0x0000001f0f037819 */ /* 0x008fc800000006ff */
[----:B------:R3:W4:Y:S03]  /*4d50*/  SYNCS.PHASECHK.TRANS64.TRYWAIT P0, [R0+URZ+0x68], R3 ;  /* 0x00006803000075a7 */ /* 0x00072600080011ff */
[----:B----4-:R-:W-:Y:S05]  /*4d60*/  @!P0 NANOSLEEP.SYNCS 0x989680 ;  /* 0x009896800000895d */ /* 0x010fea0003900000 */
[----:B------:R-:W4:Y:S02]  /*4d70*/  @!P0 SYNCS.PHASECHK.TRANS64 P0, [R0+URZ+0x68], R3 ;  /* 0x00006803000085a7 */ /* 0x000f2400080010ff */
[----:B-12-4-:R-:W-:Y:S05]  /*4d80*/  @P0 EXIT ;  /* 0x000000000000094d */ /* 0x016fea0003800000 */
[----:B------:R-:W-:Y:S05]  /*4d90*/  BRA `(.L_x_86) ;  /* 0xfffffffc00e87947 */ /* 0x000fea000383ffff */
.L_x_71:
[----:B------:R-:W-:-:S06]  /*4da0*/  UISETP.GE.AND UP0, UPT, UR17, 0x4, UPT ;  /* 0x000000041100788c */ /* 0x000fcc000bf06270 */
[----:B------:R-:W-:-:S13]  /*4db0*/  PLOP3.LUT P0, PT, PT, PT, UP0, 0x80, 0x8 ;  /* 0x000000000008781c */ /* 0x000fda0003f0f008 */
[----:B------:R-:W-:Y:S05]  /*4dc0*/  @!P0 EXIT ;  /* 0x000000000000894d */ /* 0x000fea0003800000 */
[----:B------:R-:W1:Y:S08]  /*4dd0*/  S2UR UR4, SR_CgaCtaId ;  /* 0x00000000000479c3 */ /* 0x000e700000008800 */
[----:B------:R-:W-:Y:S01]  /*4de0*/  BAR.SYNC.DEFER_BLOCKING 0x6, 0xa0 ;  /* 0x0182800000007b1d */ /* 0x000fe20000010000 */
[C---:B------:R-:W-:Y:S01]  /*4df0*/  IMAD.SHL.U32 R4, R170.reuse, 0x40, RZ ;  /* 0x00000040aa047824 */ /* 0x040fe200078e00ff */
[C---:B------:R-:W-:Y:S01]  /*4e00*/  LOP3.LUT R174, R170.reuse, 0x60, RZ, 0xc0, !PT ;  /* 0x00000060aaae7812 */ /* 0x040fe200078ec0ff */
[C---:B------:R-:W-:Y:S01]  /*4e10*/  IMAD.SHL.U32 R137, R170.reuse, 0x8, RZ ;  /* 0x00000008aa897824 */ /* 0x040fe200078e00ff */
[C---:B------:R-:W-:Y:S01]  /*4e20*/  LOP3.LUT R172, R170.reuse, 0x2, RZ, 0xc0, !PT ;  /* 0x00000002aaac7812 */ /* 0x040fe200078ec0ff */
[----:B------:R-:W-:Y:S01]  /*4e30*/  IMAD.U32 R69, R170, 0x10000, RZ ;  /* 0x00010000aa457824 */ /* 0x000fe200078e00ff */
[----:B------:R-:W-:-:S02]  /*4e40*/  UMOV UR44, 0x400 ;  /* 0x00000400002c7882 */ /* 0x000fc40000000000 */
[----:B------:R-:W2:Y:S01]  /*4e50*/  LDC.64 R156, c[0x0][0x8b0] ;  /* 0x00022c00ff9c7b82 */ /* 0x000ea20000000a00 */
[----:B------:R-:W-:Y:S01]  /*4e60*/  LOP3.LUT R6, R4, 0x180, RZ, 0xc0, !PT ;  /* 0x0000018004067812 */ /* 0x000fe200078ec0ff */
[----:B------:R-:W-:Y:S01]  /*4e70*/  HFMA2 R162, -RZ, RZ, 0, 0 ;  /* 0x00000000ffa27431 */ /* 0x000fe200000001ff */
[----:B------:R-:W-:Y:S01]  /*4e80*/  LOP3.LUT R170, R170, 0x4, RZ, 0xc0, !PT ;  /* 0x00000004aaaa7812 */ /* 0x000fe200078ec0ff */
[----:B------:R-:W-:Y:S01]  /*4e90*/  IMAD.MOV.U32 R68, RZ, RZ, RZ ;  /* 0x000000ffff447224 */ /* 0x000fe200078e00ff */
[----:B------:R-:W-:Y:S01]  /*4ea0*/  LOP3.LUT R137, R6, 0x30, R137, 0xf8, !PT ;  /* 0x0000003006897812 */ /* 0x000fe200078ef889 */
[----:B------:R-:W-:Y:S01]  /*4eb0*/  IMAD.MOV.U32 R168, RZ, RZ, RZ ;  /* 0x000000ffffa87224 */ /* 0x000fe200078e00ff */
[----:B------:R-:W-:Y:S01]  /*4ec0*/  LOP3.LUT R69, R69, 0x600000, RZ, 0xc0, !PT ;  /* 0x0060000045457812 */ /* 0x000fe200078ec0ff */
[----:B------:R-:W3:Y:S01]  /*4ed0*/  LDC.64 R138, c[0x0][0x8a8] ;  /* 0x00022a00ff8a7b82 */ /* 0x000ee20000000a00 */
[----:B------:R-:W-:Y:S02]  /*4ee0*/  LOP3.LUT R137, R137, 0x1e40, R4, 0xf8, !PT ;  /* 0x00001e4089897812 */ /* 0x000fe400078ef804 */
[----:B------:R-:W-:Y:S01]  /*4ef0*/  CS2R R166, SRZ ;  /* 0x0000000000a67805 */ /* 0x000fe2000001ff00 */
[----:B------:R-:W-:Y:S01]  /*4f00*/  IMAD.MOV.U32 R165, RZ, RZ, RZ ;  /* 0x000000ffffa57224 */ /* 0x000fe200078e00ff */
[----:B------:R-:W-:Y:S01]  /*4f10*/  IADD3 R169, PT, PT, -R170, 0x2, RZ ;  /* 0x00000002aaa97810 */ /* 0x000fe20007ffe1ff */
[----:B------:R-:W-:Y:S01]  /*4f20*/  IMAD.MOV R163, RZ, RZ, -R170 ;  /* 0x000000ffffa37224 */ /* 0x000fe200078e0aaa */
[----:B------:R-:W-:Y:S01]  /*4f30*/  IADD3 R164, PT, PT, -R172, RZ, RZ ;  /* 0x000000ffaca47210 */ /* 0x000fe20007ffe1ff */
[----:B------:R-:W4:Y:S01]  /*4f40*/  LDCU UR57, c[0x0][0x370] ;  /* 0x00006e00ff3977ac */ /* 0x000f220008000800 */
[----:B-1----:R-:W-:Y:S01]  /*4f50*/  ULEA UR44, UR4, UR44, 0x18 ;  /* 0x0000002c042c7291 */ /* 0x002fe2000f8ec0ff */
[----:B------:R-:W1:Y:S03]  /*4f60*/  LDCU.64 UR62, c[0x0][0x348] ;  /* 0x00006900ff3e77ac */ /* 0x000e660008000a00 */
[----:B------:R-:W-:-:S02]  /*4f70*/  UIADD3 UR4, UPT, UPT, UR44, 0x8200, URZ ;  /* 0x000082002c047890 */ /* 0x000fc4000fffe0ff */
[----:B------:R-:W-:Y:S01]  /*4f80*/  VIADD R171, R137, UR44 ;  /* 0x0000002c89ab7c36 */ /* 0x000fe20008000000 */
[----:B------:R-:W-:Y:S02]  /*4f90*/  UIADD3 UR5, UPT, UPT, UR44, 0x200, URZ ;  /* 0x000002002c057890 */ /* 0x000fe4000fffe0ff */
[----:B------:R-:W4:Y:S01]  /*4fa0*/  LDS R0, [UR44+0x110] ;  /* 0x0001102cff007984 */ /* 0x000f220008000800 */
[----:B------:R-:W1:Y:S01]  /*4fb0*/  LDCU UR43, c[0x0][0xb0c] ;  /* 0x00016180ff2b77ac */ /* 0x000e620008000800 */
[----:B------:R-:W-:Y:S01]  /*4fc0*/  VIADD R171, R171, 0x200 ;  /* 0x00000200abab7836 */ /* 0x000fe20000000000 */
[----:B------:R-:W-:Y:S01]  /*4fd0*/  MOV R173, UR4 ;  /* 0x0000000400ad7c02 */ /* 0x000fe20008000f00 */
[----:B------:R-:W-:Y:S01]  /*4fe0*/  IMAD.U32 R175, RZ, RZ, UR5 ;  /* 0x00000005ffaf7e24 */ /* 0x000fe2000f8e00ff */
[----:B------:R-:W1:Y:S01]  /*4ff0*/  LDCU UR39, c[0x0][0xb30] ;  /* 0x00016600ff2777ac */ /* 0x000e620008000800 */
[----:B------:R-:W1:Y:S01]  /*5000*/  LDCU.64 UR46, c[0x0][0x888] ;  /* 0x00011100ff2e77ac */ /* 0x000e620008000a00 */
[----:B------:R-:W1:Y:S01]  /*5010*/  LDCU.64 UR40, c[0x0][0xb28] ;  /* 0x00016500ff2877ac */ /* 0x000e620008000a00 */
[----:B------:R-:W1:Y:S01]  /*5020*/  LDCU.64 UR60, c[0x0][0x890] ;  /* 0x00011200ff3c77ac */ /* 0x000e620008000a00 */
[----:B------:R-:W1:Y:S01]  /*5030*/  LDCU.128 UR52, c[0x0][0xb10] ;  /* 0x00016200ff3477ac */ /* 0x000e620008000c00 */
[----:B------:R-:W1:Y:S02]  /*5040*/  LDCU UR56, c[0x0][0x374] ;  /* 0x00006e80ff3877ac */ /* 0x000e640008000800 */
[----:B-1234-:R-:W-:-:S07]  /*5050*/  IADD3 R69, PT, PT, R0, R69, RZ ;  /* 0x0000004500457210 */ /* 0x01efce0007ffe0ff */
.L_x_131:
[C---:B------:R-:W-:Y:S02]  /*5060*/  LEA R3, R162.reuse, UR44, 0x3 ;  /* 0x0000002ca2037c11 */ /* 0x040fe4000f8e18ff */
[----:B------:R-:W-:Y:S02]  /*5070*/  SHF.L.U32 R0, R167, 0x1f, RZ ;  /* 0x0000001fa7007819 */ /* 0x000fe400000006ff */
[----:B-1----:R-:W-:Y:S02]  /*5080*/  LEA R5, R162, UR44, 0x4 ;  /* 0x0000002ca2057c11 */ /* 0x002fe4000f8e20ff */
[----:B------:R-:W1:Y:S02]  /*5090*/  SYNCS.PHASECHK.TRANS64.TRYWAIT P0, [R3+URZ+0x80], R0 ;  /* 0x00008000030075a7 */ /* 0x000e6400080011ff */
[----:B-1----:R-:W-:Y:S05]  /*50a0*/  @!P0 BRA `(.L_x_87) ;  /* 0x0000006c00a48947 */ /* 0x002fea0003800000 */
.L_x_169:
        /* <DEDUP_REMOVED lines=11> */
[----:B------:R-:W-:Y:S01]  /*5160*/  PLOP3.LUT P0, PT, PT, PT, UP1, 0x80, 0x8 ;  /* 0x000000000008781c */ /* 0x000fe20003f0f018 */
[----:B------:R-:W-:Y:S11]  /*5170*/  UP2UR UR45, UPR, URZ, 0x2 ;  /* 0x00000002ff2d7883 */ /* 0x000ff60008000000 */
[----:B------:R-:W-:Y:S01]  /*5180*/  @!UPT UIADD3 URZ, UPT, UPT, URZ, URZ, URZ ;  /* 0x000000fffffff290 */ /* 0x000fe2000fffe0ff */
[----:B-1----:R-:W-:Y:S02]  /*5190*/  @P0 SHF.R.U32.HI R0, RZ, 0x10, R5 ;  /* 0x00000010ff000819 */ /* 0x002fe40000011605 */
        /* <DEDUP_REMOVED lines=12> */
[----:B------:R-:W2:Y:S01]  /*5260*/  LDCU UR12, c[0x0][0xb20] ;  /* 0x00016400ff0c77ac */ /* 0x000ea20008000800 */
[----:B------:R-:W-:Y:S02]  /*5270*/  UIMAD.WIDE.U32 UR4, UR56, UR55, URZ ;  /* 0x00000037380472a5 */ /* 0x000fe4000f8e00ff */
[----:B------:R-:W-:Y:S02]  /*5280*/  UIMAD.WIDE.U32 UR6, UR57, UR52, URZ ;  /* 0x00000034390672a5 */ /* 0x000fe4000f8e00ff */
[----:B------:R-:W-:Y:S02]  /*5290*/  UISETP.NE.AND UP0, UPT, UR54, 0x1, UPT ;  /* 0x000000013600788c */ /* 0x000fe4000bf05270 */
[----:B------:R-:W-:Y:S02]  /*52a0*/  UIMAD.WIDE.U32 UR8, UR37, UR55, URZ ;  /* 0x00000037250872a5 */ /* 0x000fe4000f8e00ff */
[----:B------:R-:W-:Y:S02]  /*52b0*/  UIMAD.WIDE.U32 UR10, UR38, UR52, URZ ;  /* 0x00000034260a72a5 */ /* 0x000fe4000f8e00ff */
[----:B------:R-:W-:Y:S02]  /*52c0*/  UISETP.NE.AND UP1, UPT, UR43, 0x1, UPT ;  /* 0x000000012b00788c */ /* 0x000fe4000bf25270 */
[----:B------:R-:W-:Y:S01]  /*52d0*/  UISETP.NE.AND UP2, UPT, UR42, 0x1, UPT ;  /* 0x000000012a00788c */ /* 0x000fe2000bf45270 */
[----:B------:R-:W-:Y:S02]  /*52e0*/  UMOV UR4, UR5 ;  /* 0x0000000500047c82 */ /* 0x000fe40008000000 */
[----:B--2---:R-:W-:Y:S03]  /*52f0*/  USHF.R.U32.HI UR5, URZ, UR12, UR4 ;  /* 0x0000000cff057299 */ /* 0x004fe60008011604 */
[----:B------:R-:W-:Y:S02]  /*5300*/  UMOV UR4, UR7 ;  /* 0x0000000700047c82 */ /* 0x000fe40008000000 */
[----:B------:R-:W-:Y:S02]  /*5310*/  USHF.R.U32.HI UR7, URZ, UR53, UR4 ;  /* 0x00000035ff077299 */ /* 0x000fe40008011604 */
[----:B------:R-:W-:Y:S02]  /*5320*/  USEL UR4, UR56, UR5, !UP0 ;  /* 0x0000000538047287 */ /* 0x000fe4000c000000 */
[----:B------:R-:W-:Y:S01]  /*5330*/  USEL UR7, UR57, UR7, !UP1 ;  /* 0x0000000739077287 */ /* 0x000fe2000c800000 */
[----:B------:R-:W-:Y:S01]  /*5340*/  UMOV UR5, UR9 ;  /* 0x0000000900057c82 */ /* 0x000fe20008000000 */
[----:B------:R-:W-:Y:S02]  /*5350*/  UIMAD.WIDE.U32 UR8, UR4, UR40, URZ ;  /* 0x00000028040872a5 */ /* 0x000fe4000f8e00ff */
[----:B------:R-:W-:Y:S03]  /*5360*/  USHF.R.U32.HI UR6, URZ, UR12, UR5 ;  /* 0x0000000cff067299 */ /* 0x000fe60008011605 */
[----:B------:R-:W-:Y:S01]  /*5370*/  UMOV UR5, UR11 ;  /* 0x0000000b00057c82 */ /* 0x000fe20008000000 */
[----:B------:R-:W-:Y:S02]  /*5380*/  UIMAD.WIDE.U32 UR10, UR7, UR40, URZ ;  /* 0x00000028070a72a5 */ /* 0x000fe4000f8e00ff */
[----:B------:R-:W-:Y:S02]  /*5390*/  USHF.R.U32.HI UR12, URZ, UR53, UR5 ;  /* 0x00000035ff0c7299 */ /* 0x000fe40008011605 */
[----:B------:R-:W-:Y:S01]  /*53a0*/  USEL UR6, UR37, UR6, !UP0 ;  /* 0x0000000625067287 */ /* 0x000fe2000c000000 */
[----:B------:R-:W-:Y:S02]  /*53b0*/  UMOV UR5, UR9 ;  /* 0x0000000900057c82 */ /* 0x000fe40008000000 */
[----:B------:R-:W-:Y:S01]  /*53c0*/  UMOV UR10, UR11 ;  /* 0x0000000b000a7c82 */ /* 0x000fe20008000000 */
[----:B------:R-:W-:Y:S02]  /*53d0*/  @UP2 USHF.R.U32.HI UR4, URZ, UR41, UR5 ;  /* 0x00000029ff042299 */ /* 0x000fe40008011605 */
[----:B------:R-:W-:Y:S02]  /*53e0*/  @UP2 USHF.R.U32.HI UR7, URZ, UR41, UR10 ;  /* 0x00000029ff072299 */ /* 0x000fe4000801160a */
[----:B------:R-:W-:Y:S02]  /*53f0*/  UIMAD UR4, UR42, UR4, URZ ;  /* 0x000000042a0472a4 */ /* 0x000fe4000f8e02ff */
        /* <DEDUP_REMOVED lines=8> */
[----:B------:R-:W-:Y:S02]  /*5480*/  USEL UR11, UR6, UR4, !UP2 ;  /* 0x00000004060b7287 */ /* 0x000fe4000d000000 */
[----:B------:R-:W-:Y:S02]  /*5490*/  UIADD3 UR8, UPT, UPT, -UR5, URZ, URZ ;  /* 0x000000ff05087290 */ /* 0x000fe4000fffe1ff */
[----:B------:R-:W-:Y:S01]  /*54a0*/  UIADD3 UR10, UPT, UPT, -UR11, URZ, URZ ;  /* 0x000000ff0b0a7290 */ /* 0x000fe2000fffe1ff */
[----:B------:R-:W-:Y:S01]  /*54b0*/  @!UP0 UMOV UR4, UR9 ;  /* 0x0000000900048c82 */ /* 0x000fe20008000000 */
[----:B------:R-:W-:Y:S02]  /*54c0*/  UIADD3 UR9, UPT, UPT, -UR6, URZ, URZ ;  /* 0x000000ff06097290 */ /* 0x000fe4000fffe1ff */
[----:B------:R-:W-:Y:S02]  /*54d0*/  @!UP0 USHF.R.U32.HI UR4, URZ, UR41, UR4 ;  /* 0x00000029ff048299 */ /* 0x000fe40008011604 */
[----:B------:R-:W-:Y:S02]  /*54e0*/  UIMAD UR10, UR42, UR10, UR6 ;  /* 0x0000000a2a0a72a4 */ /* 0x000fe4000f8e0206 */
[----:B------:R-:W-:Y:S04]  /*54f0*/  @!UP0 USEL UR4, UR5, UR4, !UP2 ;  /* 0x0000000405048287 */ /* 0x000fe8000d000000 */
[----:B------:R-:W-:Y:S02]  /*5500*/  @!UP0 UIMAD UR10, UR7, UR10, UR4 ;  /* 0x0000000a070a82a4 */ /* 0x000fe4000f8e0204 */
[----:B------:R-:W-:Y:S02]  /*5510*/  @!UP0 UIADD3 UR11, UPT, UPT, UR11, -UR4, URZ ;  /* 0x800000040b0b8290 */ /* 0x000fe4000fffe0ff */
[----:B------:R-:W-:Y:S02]  /*5520*/  UIMAD UR7, UR43, UR8, UR38 ;  /* 0x000000082b0772a4 */ /* 0x000fe4000f8e0226 */
[----:B------:R-:W-:Y:S02]  /*5530*/  @!UP0 UIMAD UR6, UR11, UR42, UR5 ;  /* 0x0000002a0b0682a4 */ /* 0x000fe4000f8e0205 */
[----:B------:R-:W-:Y:S01]  /*5540*/  UIMAD UR4, UR54, UR9, UR37 ;  /* 0x00000009360472a4 */ /* 0x000fe2000f8e0225 */
[----:B------:R-:W-:Y:S02]  /*5550*/  @!UP0 UMOV UR5, UR10 ;  /* 0x0000000a00058c82 */ /* 0x000fe40008000000 */
[----:B------:R-:W-:Y:S02]  /*5560*/  UIMAD UR38, UR5, UR43, UR7 ;  /* 0x0000002b052672a4 */ /* 0x000fe4000f8e0207 */
[----:B------:R-:W-:Y:S11]  /*5570*/  UIMAD UR37, UR6, UR54, UR4 ;  /* 0x00000036062572a4 */ /* 0x000ff6000f8e0204 */
[----:B------:R-:W-:Y:S01]  /*5580*/  @!UPT UIADD3 URZ, UPT, UPT, URZ, URZ, URZ ;  /* 0x000000fffffff290 */ /* 0x000fe2000fffe0ff */
.L_x_88:
[----:B------:R-:W-:Y:S01]  /*5590*/  UISETP.NE.AND UP0, UPT, UR39, 0x1, UPT ;  /* 0x000000012700788c */ /* 0x000fe2000bf05270 */
[----:B------:R-:W-:Y:S01]  /*55a0*/  IADD3 R162, PT, PT, R162, 0x1, RZ ;  /* 0x00000001a2a27810 */ /* 0x000fe20007ffe0ff */
[----:B------:R-:W-:Y:S02]  /*55b0*/  UIADD3 UR11, UPT, UPT, UR44, 0x200, URZ ;  /* 0x000002002c0b7890 */ /* 0x000fe4000fffe0ff */
[----:B------:R-:W-:Y:S02]  /*55c0*/  USHF.L.U32 UR50, UR16, 0x7, URZ ;  /* 0x0000000710327899 */ /* 0x000fe400080006ff */
[----:B------:R-:W-:Y:S05]  /*55d0*/  USHF.L.U32 UR49, UR20, 0x8, URZ ;  /* 0x0000000814317899 */ /* 0x000fea00080006ff */
[----:B------:R-:W2:Y:S01]  /*55e0*/  @!UP0 LDCU.128 UR12, c[0x0][0xb10] ;  /* 0x00016200ff0c87ac */ /* 0x000ea20008000c00 */
[----:B------:R-:W3:Y:S01]  /*55f0*/  @!UP0 LDCU UR5, c[0x0][0xb0c] ;  /* 0x00016180ff0587ac */ /* 0x000ee20008000800 */
[----:B------:R-:W4:Y:S01]  /*5600*/  @!UP0 LDCU UR10, c[0x0][0xb20] ;  /* 0x00016400ff0a87ac */ /* 0x000f220008000800 */
[----:B--2---:R-:W-:Y:S02]  /*5610*/  UIMAD.WIDE.U32 UR8, UR38, UR12, URZ ;  /* 0x0000000c260872a5 */ /* 0x004fe4000f8e00ff */
[----:B------:R-:W-:Y:S02]  /*5620*/  UIMAD.WIDE.U32 UR6, UR37, UR15, URZ ;  /* 0x0000000f250672a5 */ /* 0x000fe4000f8e00ff */
[----:B------:R-:W-:Y:S03]  /*5630*/  @!UP0 UISETP.NE.AND UP1, UPT, UR14, 0x1, UPT ;  /* 0x000000010e00888c */ /* 0x000fe6000bf25270 */
[----:B------:R-:W-:Y:S01]  /*5640*/  @!UP0 UMOV UR4, UR9 ;  /* 0x0000000900048c82 */ /* 0x000fe20008000000 */
[----:B---3--:R-:W-:Y:S02]  /*5650*/  @!UP0 UISETP.NE.AND UP2, UPT, UR5, 0x1, UPT ;  /* 0x000000010500888c */ /* 0x008fe4000bf45270 */
[----:B------:R-:W-:Y:S01]  /*5660*/  @!UP0 USHF.R.U32.HI UR4, URZ, UR13, UR4 ;  /* 0x0000000dff048299 */ /* 0x000fe20008011604 */
[----:B------:R-:W-:Y:S02]  /*5670*/  @!UP0 UMOV UR6, UR7 ;  /* 0x0000000700068c82 */ /* 0x000fe40008000000 */
[----:B----4-:R-:W-:Y:S02]  /*5680*/  @!UP0 USHF.R.U32.HI UR6, URZ, UR10, UR6 ;  /* 0x0000000aff068299 */ /* 0x010fe40008011606 */
[----:B------:R-:W-:Y:S02]  /*5690*/  @!UP0 USEL UR7, UR38, UR4, !UP2 ;  /* 0x0000000426078287 */ /* 0x000fe4000d000000 */
[----:B------:R-:W-:Y:S04]  /*56a0*/  @!UP0 USEL UR6, UR37, UR6, !UP1 ;  /* 0x0000000625068287 */ /* 0x000fe8000c800000 */
[----:B------:R-:W-:Y:S02]  /*56b0*/  @!UP0 UIADD3 UR4, UPT, UPT, -UR7, UR6, URZ ;  /* 0x0000000607048290 */ /* 0x000fe4000fffe1ff */
[----:B------:R-:W-:Y:S02]  /*56c0*/  @!UP0 UIADD3 UR6, UPT, UPT, UR7, -UR6, URZ ;  /* 0x8000000607068290 */ /* 0x000fe4000fffe0ff */
[----:B------:R-:W-:Y:S02]  /*56d0*/  @!UP0 UIMAD UR38, UR4, UR5, UR38 ;  /* 0x00000005042682a4 */ /* 0x000fe4000f8e0226 */
[----:B------:R-:W-:Y:S02]  /*56e0*/  @!UP0 UIMAD UR37, UR6, UR14, UR37 ;  /* 0x0000000e062582a4 */ /* 0x000fe4000f8e0225 */
[----:B------:R-:W-:Y:S09]  /*56f0*/  ULOP3.LUT UP0, URZ, UR11, 0x1b0, URZ, 0xc0, !UPT ;  /* 0x000001b00bff7892 */ /* 0x000ff2000f80c0ff */
[----:B------:R-:W-:Y:S05]  /*5700*/  BRA.U !UP0, `(.L_x_89) ;  /* 0x0000000108407547 */ /* 0x000fea000b800000 */
[----:B------:R-:W2:Y:S01]  /*5710*/  LDCU.64 UR8, c[0x4][0x88] ;  /* 0x01001100ff0877ac */ /* 0x000ea20008000a00 */
[----:B------:R-:W-:Y:S01]  /*5720*/  MOV R3, 0x0 ;  /* 0x0000000000037802 */ /* 0x000fe20000000f00 */
[----:B------:R-:W-:Y:S02]  /*5730*/  HFMA2 R12, -RZ, RZ, 0, 5.9604644775390625e-08 ;  /* 0x00000001ff0c7431 */ /* 0x000fe400000001ff */
[----:B------:R-:W-:Y:S02]  /*5740*/  IMAD.MOV.U32 R8, RZ, RZ, 0x70 ;  /* 0x00000070ff087424 */ /* 0x000fe400078e00ff */
[----:B------:R-:W-:Y:S01]  /*5750*/  IMAD.MOV.U32 R13, RZ, RZ, RZ ;  /* 0x000000ffff0d7224 */ /* 0x000fe200078e00ff */
[----:B------:R-:W3:Y:S01]  /*5760*/  LDCU.64 UR6, c[0x4][0x90] ;  /* 0x01001200ff0677ac */ /* 0x000ee20008000a00 */
[----:B------:R-:W4:Y:S01]  /*5770*/  LDC.64 R2, c[0x4][R3] ;  /* 0x0100000003027b82 */ /* 0x000f220000000a00 */
[----:B------:R-:W1:Y:S01]  /*5780*/  LDCU.64 UR4, c[0x4][0x8] ;  /* 0x01000100ff0477ac */ /* 0x000e620008000a00 */
[----:B--2---:R-:W-:Y:S01]  /*5790*/  MOV R5, UR9 ;  /* 0x0000000900057c02 */ /* 0x004fe20008000f00 */
[----:B------:R-:W-:Y:S01]  /*57a0*/  IMAD.U32 R4, RZ, RZ, UR8 ;  /* 0x00000008ff047e24 */ /* 0x000fe2000f8e00ff */
[----:B---3--:R-:W-:Y:S01]  /*57b0*/  MOV R7, UR7 ;  /* 0x0000000700077c02 */ /* 0x008fe20008000f00 */
[----:B------:R-:W-:Y:S01]  /*57c0*/  IMAD.U32 R6, RZ, RZ, UR6 ;  /* 0x00000006ff067e24 */ /* 0x000fe2000f8e00ff */
[----:B-1----:R-:W-:Y:S01]  /*57d0*/  MOV R11, UR5 ;  /* 0x00000005000b7c02 */ /* 0x002fe20008000f00 */
[----:B------:R-:W-:Y:S02]  /*57e0*/  IMAD.U32 R10, RZ, RZ, UR4 ;  /* 0x00000004ff0a7e24 */ /* 0x000fe4000f8e00ff */
[----:B------:R-:W-:Y:S07]  /*57f0*/  LEPC R20, `(.L_x_89) ;  /* 0x000000001014794e */ /* 0x000fee0000000000 */
[----:B----45:R-:W-:Y:S05]  /*5800*/  CALL.ABS.NOINC R2 ;  /* 0x0000000002007343 */ /* 0x030fea0003c00000 */
.L_x_89:
[----:B------:R-:W-:Y:S01]  /*5810*/  LOP3.LUT P0, RZ, R173, 0x1b0, RZ, 0xc0, !PT ;  /* 0x000001b0adff7812 */ /* 0x000fe2000780c0ff */
[----:B------:R-:W-:Y:S11]  /*5820*/  BSSY.RECONVERGENT B6, `(.L_x_90) ;  /* 0x0000013000067945 */ /* 0x000ff60003800200 */
[----:B------:R-:W-:Y:S01]  /*5830*/  @!UPT UIADD3 URZ, UPT, UPT, URZ, URZ, URZ ;  /* 0x000000fffffff290 */ /* 0x000fe2000fffe0ff */
[----:B------:R-:W-:Y:S05]  /*5840*/  @!P0 BRA `(.L_x_91) ;  /* 0x0000000000408947 */ /* 0x000fea0003800000 */
        /* <DEDUP_REMOVED lines=16> */
.L_x_91:
[----:B------:R-:W-:Y:S05]  /*5950*/  BSYNC.RECONVERGENT B6 ;  /* 0x0000000000067941 */ /* 0x000fea0003800200 */
.L_x_90:
[----:B------:R-:W-:Y:S01]  /*5960*/  R2UR UR4, R161 ;  /* 0x00000000a10472ca */ /* 0x000fe200000e0000 */
[----:B------:R-:W-:Y:S01]  /*5970*/  UISETP.NE.U32.AND UP0, UPT, UR60, URZ, UPT ;  /* 0x000000ff3c00728c */ /* 0x000fe2000bf05070 */
[----:B------:R-:W-:Y:S02]  /*5980*/  ISETP.NE.U32.AND P4, PT, R156, RZ, PT ;  /* 0x000000ff9c00720c */ /* 0x000fe40003f85070 */
[----:B------:R-:W-:Y:S01]  /*5990*/  ISETP.NE.U32.AND P2, PT, RZ, UR46, PT ;  /* 0x0000002eff007c0c */ /* 0x000fe2000bf45070 */
[----:B------:R-:W-:Y:S01]  /*59a0*/  UISETP.NE.AND.EX UP1, UPT, UR61, URZ, UPT, UP0 ;  /* 0x000000ff3d00728c */ /* 0x000fe2000bf25300 */
[----:B------:R-:W-:Y:S01]  /*59b0*/  ISETP.NE.AND.EX P4, PT, R157, RZ, PT, P4 ;  /* 0x000000ff9d00720c */ /* 0x000fe20003f85340 */
[----:B------:R-:W-:Y:S01]  /*59c0*/  UPLOP3.LUT UP0, UPT, UPT, UPT, UPT, 0x40, 0x4 ;  /* 0x000000000004789c */ /* 0x000fe20003f0e870 */
[----:B------:R-:W-:Y:S05]  /*59d0*/  ISETP.NE.AND.EX P2, PT, RZ, UR47, PT, P2 ;  /* 0x0000002fff007c0c */ /* 0x000fea000bf45320 */
[----:B------:R-:W-:Y:S06]  /*59e0*/  UISETP.NE.AND UP2, UPT, UR4, URZ, UPT ;  /* 0x000000ff0400728c */ /* 0x000fec000bf45270 */
[----:B------:R-:W-:Y:S05]  /*59f0*/  PLOP3.LUT P1, PT, PT, PT, UP2, 0x80, 0x8 ;  /* 0x000000000008781c */ /* 0x000fea0003f2f028 */
[----:B------:R-:W-:Y:S06]  /*5a00*/  @UP2 UPLOP3.LUT UP0, UPT, UPT, UPT, UP1, 0x80, 0x8 ;  /* 0x000000000008289c */ /* 0x000fec0003f0f010 */
[----:B------:R-:W-:Y:S01]  /*5a10*/  PLOP3.LUT P0, PT, PT, PT, UP0, 0x80, 0x8 ;  /* 0x000000000008781c */ /* 0x000fe20003f0f008 */
[----:B------:R-:W-:Y:S01]  /*5a20*/  @!UPT UIADD3 URZ, UPT, UPT, URZ, URZ, URZ ;  /* 0x000000fffffff290 */ /* 0x000fe2000fffe0ff */
[----:B------:R-:W-:Y:S11]  /*5a30*/  BRA.U !UP1, `(.L_x_92) ;  /* 0x00000001093c7547 */ /* 0x000ff6000b800000 */
[----:B------:R-:W-:Y:S01]  /*5a40*/  UISETP.NE.U32.AND UP0, UPT, UR46, URZ, UPT ;  /* 0x000000ff2e00728c */ /* 0x000fe2000bf05070 */
[----:B-1----:R-:W-:Y:S01]  /*5a50*/  HFMA2 R0, -RZ, RZ, 0, 5.9604644775390625e-08 ;  /* 0x00000001ff007431 */ /* 0x002fe200000001ff */
[----:B------:R-:W1:Y:S01]  /*5a60*/  LDCU.64 UR8, c[0x0][0x358] ;  /* 0x00006b00ff0877ac */ /* 0x000e620008000a00 */
[----:B------:R-:W-:Y:S01]  /*5a70*/  IMAD.MOV.U32 R158, RZ, RZ, 0x1 ;  /* 0x00000001ff9e7424 */ /* 0x000fe200078e00ff */
[----:B------:R-:W-:Y:S06]  /*5a80*/  UISETP.NE.AND.EX UP0, UPT, UR47, URZ, UPT, UP0 ;  /* 0x000000ff2f00728c */ /* 0x000fec000bf05300 */
[----:B------:R-:W-:Y:S05]  /*5a90*/  PLOP3.LUT P3, PT, PT, PT, UP0, 0x80, 0x8 ;  /* 0x000000000008781c */ /* 0x000fea0003f6f008 */
[----:B------:R-:W2:Y:S01]  /*5aa0*/  @UP0 LDCU.64 UR4, c[0x0][0x888] ;  /* 0x00011100ff0407ac */ /* 0x000ea20008000a00 */
[----:B------:R-:W-:Y:S07]  /*5ab0*/  @UP0 UIMAD UR6, UR36, UR60, URZ ;  /* 0x0000003c240602a4 */ /* 0x000fee000f8e02ff */
[----:B------:R-:W-:Y:S01]  /*5ac0*/  @!P3 PRMT R158, R0, 0x7610, R158 ;  /* 0x00007610009eb816 */ /* 0x000fe2000000009e */
[----:B--2---:R-:W-:Y:S06]  /*5ad0*/  @UP0 UIMAD.WIDE UR4, UR6, 0x4, UR4 ;  /* 0x00000004060408a5 */ /* 0x004fec000f8e0204 */
[----:B------:R-:W-:Y:S01]  /*5ae0*/  IMAD.U32 R2, RZ, RZ, UR4 ;  /* 0x00000004ff027e24 */ /* 0x000fe2000f8e00ff */
[----:B------:R-:W-:Y:S04]  /*5af0*/  MOV R3, UR5 ;  /* 0x0000000500037c02 */ /* 0x000fe80008000f00 */
[----:B------:R-:W2:Y:S01]  /*5b00*/  @!UP0 LDCU UR4, c[0x0][0x880] ;  /* 0x00011000ff0487ac */ /* 0x000ea20008000800 */
[----:B-1---5:R3:W5:Y:S02]  /*5b10*/  @P3 LDG.E R73, desc[UR8][R2.64] ;  /* 0x0000000802493981 */ /* 0x022764000c1e1900 */
[----:B--23--:R-:W-:Y:S02]  /*5b20*/  @!P3 IMAD.U32 R73, RZ, RZ, UR4 ;  /* 0x00000004ff49be24 */ /* 0x00cfe4000f8e00ff */
.L_x_92:
[----:B------:R-:W-:Y:S05]  /*5b30*/  @!P4 BRA `(.L_x_93) ;  /* 0x000000000024c947 */ /* 0x000fea0003800000 */
[----:B------:R-:W-:Y:S01]  /*5b40*/  ISETP.NE.U32.AND P3, PT, R138, RZ, PT ;  /* 0x000000ff8a00720c */ /* 0x000fe20003f65070 */
[----:B------:R-:W2:Y:S03]  /*5b50*/  LDCU.64 UR4, c[0x0][0x358] ;  /* 0x00006b00ff0477ac */ /* 0x000ea60008000a00 */
[----:B------:R-:W-:Y:S11]  /*5b60*/  ISETP.NE.AND.EX P3, PT, R139, RZ, PT, P3 ;  /* 0x000000ff8b00720c */ /* 0x000ff60003f65330 */
[----:B------:R-:W-:Y:S02]  /*5b70*/  @!UPT UIADD3 URZ, UPT, UPT, URZ, URZ, URZ ;  /* 0x000000fffffff290 */ /* 0x000fe4000fffe0ff */
[----:B------:R-:W3:Y:S01]  /*5b80*/  @P3 LDC.64 R2, c[0x0][0x8a8] ;  /* 0x00022a00ff023b82 */ /* 0x000ee20000000a00 */
[----:B-1----:R-:W-:Y:S04]  /*5b90*/  @P3 IMAD R0, R156, UR36, RZ ;  /* 0x000000249c003c24 */ /* 0x002fe8000f8e02ff */
[----:B---3--:R-:W-:Y:S05]  /*5ba0*/  @P3 IMAD.WIDE R2, R0, 0x4, R2 ;  /* 0x0000000400023825 */ /* 0x008fea00078e0202 */
[----:B--2--5:R2:W5:Y:S02]  /*5bb0*/  @P3 LDG.E R70, desc[UR4][R2.64] ;  /* 0x0000000402463981 */ /* 0x024564000c1e1900 */
[----:B--2---:R-:W3:Y:S02]  /*5bc0*/  @!P3 LDC R70, c[0x0][0x8a0] ;  /* 0x00022800ff46bb82 */ /* 0x004ee40000000800 */
.L_x_93:
[----:B-----5:R-:W-:Y:S01]  /*5bd0*/  FSETP.NEU.AND P4, PT, R73, RZ, PT ;  /* 0x000000ff4900720b */ /* 0x020fe20003f8d000 */
[----:B------:R-:W-:Y:S01]  /*5be0*/  BSSY B1, `(.L_x_94) ;  /* 0x0000047000017945 */ /* 0x000fe20003800000 */
[----:B------:R-:W-:Y:S01]  /*5bf0*/  SEL R5, RZ, 0xffffffff, P2 ;  /* 0xffffffffff057807 */ /* 0x000fe20001000000 */
[----:B------:R-:W-:Y:S01]  /*5c00*/  IMAD.MOV.U32 R180, RZ, RZ, 0x1 ;  /* 0x00000001ffb47424 */ /* 0x000fe200078e00ff */
[----:B------:R-:W-:Y:S01]  /*5c10*/  LOP3.LUT P3, RZ, R158, 0xff, RZ, 0xc0, !PT ;  /* 0x000000ff9eff7812 */ /* 0x000fe2000786c0ff */
[----:B------:R-:W-:Y:S01]  /*5c20*/  IMAD R71, R68, 0x100, R69 ;  /* 0x0000010044477824 */ /* 0x000fe200078e0245 */
[----:B-1----:R-:W-:Y:S02]  /*5c30*/  @P1 SEL R0, RZ, 0xffffffff, P4 ;  /* 0xffffffffff001807 */ /* 0x002fe40002000000 */
[----:B------:R-:W-:Y:S02]  /*5c40*/  CS2R R154, SRZ ;  /* 0x00000000009a7805 */ /* 0x000fe4000001ff00 */
[----:B------:R-:W-:Y:S02]  /*5c50*/  LEA R3, R166, UR44, 0x3 ;  /* 0x0000002ca6037c11 */ /* 0x000fe4000f8e18ff */
[----:B------:R-:W-:Y:S02]  /*5c60*/  CS2R R152, SRZ ;  /* 0x0000000000987805 */ /* 0x000fe4000001ff00 */
[----:B------:R-:W-:Y:S02]  /*5c70*/  @P0 SEL R0, R5, R0, !P3 ;  /* 0x0000000005000207 */ /* 0x000fe40005800000 */
[----:B------:R-:W-:Y:S02]  /*5c80*/  CS2R R150, SRZ ;  /* 0x0000000000967805 */ /* 0x000fe4000001ff00 */
[----:B------:R-:W-:Y:S02]  /*5c90*/  LEA R177, R68, UR44, 0x3 ;  /* 0x0000002c44b17c11 */ /* 0x000fe4000f8e18ff */
[----:B------:R-:W-:Y:S02]  /*5ca0*/  CS2R R148, SRZ ;  /* 0x0000000000947805 */ /* 0x000fe4000001ff00 */
[----:B------:R-:W-:Y:S02]  /*5cb0*/  @P1 LOP3.LUT R0, R0, 0x1, RZ, 0xc0, !PT ;  /* 0x0000000100001812 */ /* 0x000fe400078ec0ff */
[----:B------:R-:W-:Y:S02]  /*5cc0*/  CS2R R146, SRZ ;  /* 0x0000000000927805 */ /* 0x000fe4000001ff00 */
[----:B------:R-:W-:Y:S02]  /*5cd0*/  SHF.L.U32 R4, R168, 0x1f, RZ ;  /* 0x0000001fa8047819 */ /* 0x000fe400000006ff */
[----:B------:R-:W-:Y:S02]  /*5ce0*/  CS2R R144, SRZ ;  /* 0x0000000000907805 */ /* 0x000fe4000001ff00 */
[----:B------:R-:W-:Y:S02]  /*5cf0*/  ISETP.NE.U32.OR P6, PT, R0, 0x1, !P1 ;  /* 0x000000010000780c */ /* 0x000fe40004fc5470 */
[----:B------:R-:W-:Y:S02]  /*5d00*/  CS2R R142, SRZ ;  /* 0x00000000008e7805 */ /* 0x000fe4000001ff00 */
[----:B------:R-:W-:Y:S02]  /*5d10*/  PLOP3.LUT P2, PT, PT, PT, UP1, 0x80, 0x8 ;  /* 0x000000000008781c */ /* 0x000fe40003f4f018 */
[----:B------:R-:W-:Y:S02]  /*5d20*/  CS2R R140, SRZ ;  /* 0x00000000008c7805 */ /* 0x000fe4000001ff00 */
[----:B------:R-:W-:Y:S02]  /*5d30*/  SEL R0, RZ, 0xffffffff, P4 ;  /* 0xffffffffff007807 */ /* 0x000fe40002000000 */
[----:B------:R-:W-:Y:S03]  /*5d40*/  P2R R189, PR, RZ, 0x40 ;  /* 0x00000040ffbd7803 */ /* 0x000fe60000000000 */
[----:B------:R-:W-:Y:S04]  /*5d50*/  @P6 SHF.L.U32 R2, R165, 0x1f, RZ ;  /* 0x0000001fa5026819 */ /* 0x000fe800000006ff */
[----:B------:R-:W-:Y:S01]  /*5d60*/  @P2 SEL R0, R5, R0, !P3 ;  /* 0x0000000005002207 */ /* 0x000fe20005800000 */
[----:B------:R-:W1:Y:S03]  /*5d70*/  @P6 SYNCS.PHASECHK.TRANS64.TRYWAIT P1, [R3+URZ+0x30], R2 ;  /* 0x00003002030065a7 */ /* 0x000e6600080211ff */
[----:B------:R-:W-:Y:S04]  /*5d80*/  LOP3.LUT R0, R0, 0x1, RZ, 0xc0, !PT ;  /* 0x0000000100007812 */ /* 0x000fe800078ec0ff */
[----:B------:R-:W-:Y:S04]  /*5d90*/  ISETP.NE.U32.AND P5, PT, R0, 0x1, PT ;  /* 0x000000010000780c */ /* 0x000fe80003fa5070 */
[----:B------:R-:W-:Y:S01]  /*5da0*/  P2R R181, PR, RZ, 0x20 ;  /* 0x00000020ffb57803 */ /* 0x000fe20000000000 */
[----:B------:R2:W4:Y:S01]  /*5db0*/  SYNCS.PHASECHK.TRANS64.TRYWAIT P0, [R177+URZ+0xa0], R4 ;  /* 0x0000a004b10075a7 */ /* 0x00052200080011ff */
[----:B-1----:R-:W-:Y:S01]  /*5dc0*/  @P6 SEL R180, RZ, 0x1, !P1 ;  /* 0x00000001ffb46807 */ /* 0x002fe20004800000 */
[----:B--2---:R-:W-:Y:S06]  /*5dd0*/  @!P6 BRA `(.L_x_95) ;  /* 0x00000000009ce947 */ /* 0x004fec0003800000 */
[----:B------:R-:W-:Y:S01]  /*5de0*/  @P5 IMAD R7, R166, 0x2000, R171 ;  /* 0x00002000a6075824 */ /* 0x000fe200078e02ab */
[----:B------:R-:W1:Y:S01]  /*5df0*/  S2R R0, SR_CgaCtaId ;  /* 0x0000000000007919 */ /* 0x000e620000008800 */
[----:B------:R-:W-:Y:S01]  /*5e00*/  ISETP.NE.AND P1, PT, R180, RZ, PT ;  /* 0x000000ffb400720c */ /* 0x000fe20003f25270 */
[----:B------:R-:W-:Y:S01]  /*5e10*/  BSSY B0, `(.L_x_96) ;  /* 0x0000010000007945 */ /* 0x000fe20003800000 */
[--C-:B------:R-:W-:Y:S01]  /*5e20*/  @P5 IMAD R8, R172, -0x10, R7.reuse ;  /* 0xfffffff0ac085824 */ /* 0x100fe200078e0207 */
[----:B------:R-:W-:Y:S01]  /*5e30*/  CS2R R142, SRZ ;  /* 0x00000000008e7805 */ /* 0x000fe2000001ff00 */
[----:B------:R-:W-:Y:S01]  /*5e40*/  @P5 IMAD R6, R170, -0x10, R7 ;  /* 0xfffffff0aa065824 */ /* 0x000fe200078e0207 */
[----:B------:R-:W-:Y:S01]  /*5e50*/  CS2R R140, SRZ ;  /* 0x00000000008c7805 */ /* 0x000fe2000001ff00 */
[----:B------:R-:W-:Y:S01]  /*5e60*/  @P5 IMAD R5, R169, 0x10, R8 ;  /* 0x00000010a9055824 */ /* 0x000fe200078e0208 */
[----:B------:R-:W-:Y:S02]  /*5e70*/  CS2R R150, SRZ ;  /* 0x0000000000967805 */ /* 0x000fe4000001ff00 */
[----:B------:R-:W-:Y:S02]  /*5e80*/  CS2R R148, SRZ ;  /* 0x0000000000947805 */ /* 0x000fe4000001ff00 */
[----:B------:R-:W-:Y:S02]  /*5e90*/  CS2R R146, SRZ ;  /* 0x0000000000927805 */ /* 0x000fe4000001ff00 */
[----:B------:R-:W-:Y:S02]  /*5ea0*/  CS2R R144, SRZ ;  /* 0x0000000000907805 */ /* 0x000fe4000001ff00 */
[----:B------:R-:W-:Y:S02]  /*5eb0*/  CS2R R154, SRZ ;  /* 0x00000000009a7805 */ /* 0x000fe4000001ff00 */
[----:B------:R-:W-:Y:S01]  /*5ec0*/  CS2R R152, SRZ ;  /* 0x0000000000987805 */ /* 0x000fe2000001ff00 */
[----:B------:R-:W-:Y:S06]  /*5ed0*/  @P1 BRA `(.L_x_97) ;  /* 0x00000000000c1947 */ /* 0x000fec0003800000 */
[----:B------:R-:W-:Y:S04]  /*5ee0*/  SHF.L.U32 R2, R165, 0x1f, RZ ;  /* 0x0000001fa5027819 */ /* 0x000fe800000006ff */
[----:B------:R-:W2:Y:S02]  /*5ef0*/  SYNCS.PHASECHK.TRANS64.TRYWAIT P1, [R3+URZ+0x30], R2 ;  /* 0x00003002030075a7 */ /* 0x000ea400080211ff */
[----:B--2---:R-:W-:Y:S05]  /*5f00*/  @!P1 BRA `(.L_x_98) ;  /* 0x0000006000209947 */ /* 0x004fea0003800000 */
.L_x_97:
[----:B------:R-:W-:Y:S05]  /*5f10*/  BSYNC B0 ;  /* 0x0000000000007941 */ /* 0x000fea0003800000 */
.L_x_96:
[----:B------:R-:W-:Y:S01]  /*5f20*/  ISETP.NE.AND P1, PT, R181, RZ, PT ;  /* 0x000000ffb500720c */ /* 0x000fe20003f25270 */
[----:B--2---:R-:W-:Y:S02]  /*5f30*/  VIADD R3, R3, 0x50 ;  /* 0x0000005003037836 */ /* 0x004fe40000000000 */
[----:B------:R-:W-:Y:S03]  /*5f40*/  VIADD R166, R166, 0x1 ;  /* 0x00000001a6a67836 */ /* 0x000fe60000000000 */
[----:B-1----:R-:W-:Y:S07]  /*5f50*/  PRMT R0, R0, 0x654, R3 ;  /* 0x0000065400007816 */ /* 0x002fee0000000003 */
[----:B------:R1:W2:Y:S04]  /*5f60*/  @P1 LDS.128 R140, [R7] ;  /* 0x00000000078c1984 */ /* 0x0002a80000000c00 */
[----:B------:R1:W1:Y:S04]  /*5f70*/  @P1 LDS.128 R148, [R6+0x20] ;  /* 0x0000200006941984 */ /* 0x0002680000000c00 */
[----:B------:R1:W1:Y:S04]  /*5f80*/  @P1 LDS.128 R144, [R8+0x10] ;  /* 0x0000100008901984 */ /* 0x0002680000000c00 */
[----:B------:R1:W1:Y:S01]  /*5f90*/  @P1 LDS.128 R152, [R5+0x10] ;  /* 0x0000100005981984 */ /* 0x0002620000000c00 */
[C---:B------:R-:W-:Y:S01]  /*5fa0*/  ISETP.NE.AND P1, PT, R166.reuse, 0x4, PT ;  /* 0x00000004a600780c */ /* 0x040fe20003f25270 */
[----:B------:R-:W-:Y:S01]  /*5fb0*/  @!PT LDS RZ, [RZ] ;  /* 0x00000000fffff984 */ /* 0x000fe20000000800 */
[----:B------:R-:W-:Y:S01]  /*5fc0*/  @!PT LDS RZ, [RZ] ;  /* 0x00000000fffff984 */ /* 0x000fe20000000800 */
[----:B------:R-:W-:Y:S01]  /*5fd0*/  @!PT LDS RZ, [RZ] ;  /* 0x00000000fffff984 */ /* 0x000fe20000000800 */
[----:B------:R-:W-:Y:S01]  /*5fe0*/  @!PT LDS RZ, [RZ] ;  /* 0x00000000fffff984 */ /* 0x000fe20000000800 */
[----:B------:R5:W-:Y:S06]  /*5ff0*/  MEMBAR.ALL.CTA ;  /* 0x0000000000007992 */ /* 0x000bec0000008000 */
[----:B-----5:R-:W5:Y:S01]  /*6000*/  FENCE.VIEW.ASYNC.S ;  /* 0x00000000000073c6 */ /* 0x020f620000000000 */
[----:B------:R-:W-:Y:S01]  /*6010*/  SEL R166, R166, RZ, P1 ;  /* 0x000000ffa6a67207 */ /* 0x000fe20000800000 */
[----:B-----5:R5:W-:Y:S02]  /*6020*/  SYNCS.ARRIVE.TRANS64.RED.A1T0 RZ, [R0+URZ], RZ ;  /* 0x000000ff00ff79a7 */ /* 0x020be400081004ff */
[----:B-----5:R-:W-:Y:S04]  /*6030*/  SEL R0, RZ, 0x1, P1 ;  /* 0x00000001ff007807 */ /* 0x020fe80000800000 */
[----:B--2---:R-:W-:Y:S02]  /*6040*/  LOP3.LUT R165, R165, R0, RZ, 0x3c, !PT ;  /* 0x00000000a5a57212 */ /* 0x004fe400078e3cff */
.L_x_95:
[----:B------:R-:W-:Y:S05]  /*6050*/  BSYNC B1 ;  /* 0x0000000000017941 */ /* 0x000fea0003800000 */
.L_x_94:
[----:B------:R-:W-:Y:S04]  /*6060*/  SHF.R.U32.HI R0, RZ, 0x15, R71 ;  /* 0x00000015ff007819 */ /* 0x000fe80000011647 */
[----:B------:R-:W-:Y:S01]  /*6070*/  LOP3.LUT P1, RZ, R0, 0x3, R159, 0x48, !PT ;  /* 0x0000000300ff7812 */ /* 0x000fe2000782489f */
[----:B------:R-:W-:Y:S01]  /*6080*/  @!UPT UIADD3 URZ, UPT, UPT, URZ, URZ, URZ ;  /* 0x000000fffffff290 */ /* 0x000fe2000fffe0ff */
[----:B----4-:R-:W-:Y:S11]  /*6090*/  @P0 BRA `(.L_x_99) ;  /* 0x0000000000080947 */ /* 0x010ff60003800000 */
[----:B------:R-:W2:Y:S02]  /*60a0*/  SYNCS.PHASECHK.TRANS64.TRYWAIT P0, [R177+URZ+0xa0], R4 ;  /* 0x0000a004b10075a7 */ /* 0x000ea400080011ff */
[----:B--2---:R-:W-:Y:S05]  /*60b0*/  @!P0 BRA `(.L_x_100) ;  /* 0x0000005c00c88947 */ /* 0x004fea0003800000 */
.L_x_99:
[----:B------:R-:W-:Y:S04]  /*60c0*/  BSSY.RECONVERGENT B6, `(.L_x_101) ;  /* 0x0000012000067945 */ /* 0x000fe80003800200 */
[----:B------:R-:W-:Y:S05]  /*60d0*/  @!P1 BRA `(.L_x_102) ;  /* 0x0000000000409947 */ /* 0x000fea0003800000 */
[----:B------:R-:W4:Y:S01]  /*60e0*/  LDCU.64 UR8, c[0x4][0x78] ;  /* 0x01000f00ff0877ac */ /* 0x000f220008000a00 */
[----:B------:R-:W-:Y:S01]  /*60f0*/  MOV R3, 0x0 ;  /* 0x0000000000037802 */ /* 0x000fe20000000f00 */
[----:B------:R-:W-:Y:S02]  /*6100*/  HFMA2 R12, -RZ, RZ, 0, 5.9604644775390625e-08 ;  /* 0x00000001ff0c7431 */ /* 0x000fe400000001ff */
[----:B-1----:R-:W-:Y:S02]  /*6110*/  IMAD.MOV.U32 R8, RZ, RZ, 0x192 ;  /* 0x00000192ff087424 */ /* 0x002fe400078e00ff */
[----:B------:R-:W-:Y:S01]  /*6120*/  IMAD.MOV.U32 R13, RZ, RZ, RZ ;  /* 0x000000ffff0d7224 */ /* 0x000fe200078e00ff */
[----:B------:R-:W1:Y:S01]  /*6130*/  LDCU.64 UR6, c[0x4][0x80] ;  /* 0x01001000ff0677ac */ /* 0x000e620008000a00 */
[----:B------:R-:W3:Y:S01]  /*6140*/  LDC.64 R2, c[0x4][R3] ;  /* 0x0100000003027b82 */ /* 0x000ee20000000a00 */
[----:B------:R-:W5:Y:S01]  /*6150*/  LDCU.64 UR4, c[0x4][0x18] ;  /* 0x01000300ff0477ac */ /* 0x000f620008000a00 */
[----:B----4-:R-:W-:Y:S01]  /*6160*/  MOV R5, UR9 ;  /* 0x0000000900057c02 */ /* 0x010fe20008000f00 */
[----:B--2---:R-:W-:Y:S01]  /*6170*/  IMAD.U32 R4, RZ, RZ, UR8 ;  /* 0x00000008ff047e24 */ /* 0x004fe2000f8e00ff */
[----:B-1----:R-:W-:Y:S01]  /*6180*/  MOV R7, UR7 ;  /* 0x0000000700077c02 */ /* 0x002fe20008000f00 */
[----:B------:R-:W-:Y:S01]  /*6190*/  IMAD.U32 R6, RZ, RZ, UR6 ;  /* 0x00000006ff067e24 */ /* 0x000fe2000f8e00ff */
[----:B-----5:R-:W-:Y:S01]  /*61a0*/  MOV R11, UR5 ;  /* 0x00000005000b7c02 */ /* 0x020fe20008000f00 */
[----:B------:R-:W-:Y:S02]  /*61b0*/  IMAD.U32 R10, RZ, RZ, UR4 ;  /* 0x00000004ff0a7e24 */ /* 0x000fe4000f8e00ff */
[----:B------:R-:W-:Y:S07]  /*61c0*/  LEPC R20, `(.L_x_102) ;  /* 0x000000001014794e */ /* 0x000fee0000000000 */
[----:B---3--:R-:W-:Y:S05]  /*61d0*/  CALL.ABS.NOINC R2 ;  /* 0x0000000002007343 */ /* 0x008fea0003c00000 */
.L_x_102:
[----:B------:R-:W-:Y:S05]  /*61e0*/  BSYNC.RECONVERGENT B6 ;  /* 0x0000000000067941 */ /* 0x000fea0003800200 */
.L_x_101:
[-C--:B------:R-:W-:Y:S01]  /*61f0*/  F2FP.F16.E4M3.UNPACK_B R74, R140.reuse ;  /* 0x0000008cff4a723e */ /* 0x080fe200020006ff */
[----:B------:R-:W-:Y:S05]  /*6200*/  WARPSYNC.ALL ;  /* 0x0000000000007948 */ /* 0x000fea0003800000 */
[----:B------:R-:W-:Y:S01]  /*6210*/  R2UR UR4, R71 ;  /* 0x00000000470472ca */ /* 0x000fe200000e0000 */
[--C-:B------:R-:W-:Y:S01]  /*6220*/  HADD2.F32 R72, -RZ, R74.reuse.H0_H0 ;  /* 0x2000004aff487230 */ /* 0x100fe20000004100 */
[----:B------:R-:W-:Y:S01]  /*6230*/  F2FP.F16.E4M3.UNPACK_B R76, R140.H1 ;  /* 0x0000008cff4c723e */ /* 0x000fe200030006ff */
[----:B------:R-:W-:Y:S01]  /*6240*/  HADD2.F32 R75, -RZ, R74.H1_H1 ;  /* 0x3000004aff4b7230 */ /* 0x000fe20000004100 */
[-C--:B------:R-:W-:Y:S01]  /*6250*/  F2FP.F16.E4M3.UNPACK_B R78, R141.reuse ;  /* 0x0000008dff4e723e */ /* 0x080fe200020006ff */
[----:B------:R-:W-:Y:S01]  /*6260*/  BSSY.RECONVERGENT B0, `(.L_x_103) ;  /* 0x000011d000007945 */ /* 0x000fe20003800200 */
[----:B------:R-:W-:Y:S01]  /*6270*/  F2FP.F16.E4M3.UNPACK_B R80, R141.H1 ;  /* 0x0000008dff50723e */ /* 0x000fe200030006ff */
[----:B------:R-:W-:Y:S01]  /*6280*/  HADD2.F32 R74, -RZ, R76.H0_H0 ;  /* 0x2000004cff4a7230 */ /* 0x000fe20000004100 */
[-C--:B------:R-:W-:Y:S01]  /*6290*/  F2FP.F16.E4M3.UNPACK_B R82, R142.reuse ;  /* 0x0000008eff52723e */ /* 0x080fe200020006ff */
[--C-:B------:R-:W-:Y:S01]  /*62a0*/  HADD2.F32 R77, -RZ, R78.reuse.H0_H0 ;  /* 0x2000004eff4d7230 */ /* 0x100fe20000004100 */
[----:B------:R-:W-:Y:S01]  /*62b0*/  F2FP.F16.E4M3.UNPACK_B R84, R142.H1 ;  /* 0x0000008eff54723e */ /* 0x000fe200030006ff */
[----:B------:R-:W-:Y:S01]  /*62c0*/  HADD2.F32 R78, -RZ, R78.H1_H1 ;  /* 0x3000004eff4e7230 */ /* 0x000fe20000004100 */
[-C--:B------:R-:W-:Y:S01]  /*62d0*/  F2FP.F16.E4M3.UNPACK_B R86, R143.reuse ;  /* 0x0000008fff56723e */ /* 0x080fe200020006ff */
[----:B-12---:R-:W3:Y:S01]  /*62e0*/  LDTM.x64 R4, tmem[UR4] ;  /* 0x00000004000479ee */ /* 0x006ee20008340000 */
[----:B------:R-:W-:Y:S01]  /*62f0*/  F2FP.F16.E4M3.UNPACK_B R88, R143.H1 ;  /* 0x0000008fff58723e */ /* 0x000fe200030006ff */
[----:B------:R-:W-:Y:S01]  /*6300*/  HADD2.F32 R76, -RZ, R76.H1_H1 ;  /* 0x3000004cff4c7230 */ /* 0x000fe20000004100 */
[-C--:B------:R-:W-:Y:S01]  /*6310*/  F2FP.F16.E4M3.UNPACK_B R90, R144.reuse ;  /* 0x00000090ff5a723e */ /* 0x080fe200020006ff */
[----:B------:R-:W-:Y:S01]  /*6320*/  HADD2.F32 R79, -RZ, R80.H0_H0 ;  /* 0x20000050ff4f7230 */ /* 0x000fe20000004100 */
[----:B------:R-:W-:Y:S01]  /*6330*/  F2FP.F16.E4M3.UNPACK_B R92, R144.H1 ;  /* 0x00000090ff5c723e */ /* 0x000fe200030006ff */
[--C-:B------:R-:W-:Y:S01]  /*6340*/  HADD2.F32 R81, -RZ, R82.reuse.H0_H0 ;  /* 0x20000052ff517230 */ /* 0x100fe20000004100 */
[----:B------:R-:W-:Y:S01]  /*6350*/  SHF.L.U32 R182, R164, 0x4, RZ ;  /* 0x00000004a4b67819 */ /* 0x000fe200000006ff */
[----:B------:R-:W-:Y:S01]  /*6360*/  HADD2.F32 R82, -RZ, R82.H1_H1 ;  /* 0x30000052ff527230 */ /* 0x000fe20000004100 */
[----:B------:R-:W-:Y:S01]  /*6370*/  SHF.L.U32 R188, R163, 0x4, RZ ;  /* 0x00000004a3bc7819 */ /* 0x000fe200000006ff */
[--C-:B------:R-:W-:Y:S01]  /*6380*/  HADD2.F32 R85, -RZ, R86.reuse.H0_H0 ;  /* 0x20000056ff557230 */ /* 0x100fe20000004100 */
[----:B------:R-:W-:Y:S01]  /*6390*/  IADD3 R176, PT, PT, R171, R182, RZ ;  /* 0x000000b6abb07210 */ /* 0x000fe20007ffe0ff */
[----:B------:R-:W-:Y:S01]  /*63a0*/  HADD2.F32 R86, -RZ, R86.H1_H1 ;  /* 0x30000056ff567230 */ /* 0x000fe20000004100 */
[----:B------:R-:W-:Y:S01]  /*63b0*/  SHF.L.U32 R183, R169, 0x4, RZ ;  /* 0x00000004a9b77819 */ /* 0x000fe200000006ff */
[--C-:B------:R-:W-:Y:S01]  /*63c0*/  HADD2.F32 R89, -RZ, R90.reuse.H0_H0 ;  /* 0x2000005aff597230 */ /* 0x100fe20000004100 */
[----:B------:R-:W-:Y:S01]  /*63d0*/  F2FP.F16.E4M3.UNPACK_B R94, R145 ;  /* 0x00000091ff5e723e */ /* 0x000fe200020006ff */
[----:B------:R-:W-:Y:S01]  /*63e0*/  HADD2.F32 R90, -RZ, R90.H1_H1 ;  /* 0x3000005aff5a7230 */ /* 0x000fe20000004100 */
[----:B------:R-:W-:Y:S01]  /*63f0*/  IADD3 R178, PT, PT, R183, R176, RZ ;  /* 0x000000b0b7b27210 */ /* 0x000fe20007ffe0ff */
[----:B------:R-:W-:Y:S01]  /*6400*/  HADD2.F32 R80, -RZ, R80.H1_H1 ;  /* 0x30000050ff507230 */ /* 0x000fe20000004100 */
[----:B------:R-:W-:Y:S01]  /*6410*/  F2FP.F16.E4M3.UNPACK_B R98, R146 ;  /* 0x00000092ff62723e */ /* 0x000fe200020006ff */
[--C-:B------:R-:W-:Y:S01]  /*6420*/  HADD2.F32 R93, -RZ, R94.reuse.H0_H0 ;  /* 0x2000005eff5d7230 */ /* 0x100fe20000004100 */
[----:B------:R-:W-:Y:S01]  /*6430*/  F2FP.F16.E4M3.UNPACK_B R102, R147 ;  /* 0x00000093ff66723e */ /* 0x000fe200020006ff */
[----:B------:R-:W-:Y:S01]  /*6440*/  HADD2.F32 R94, -RZ, R94.H1_H1 ;  /* 0x3000005eff5e7230 */ /* 0x000fe20000004100 */
[----:B------:R-:W-:Y:S01]  /*6450*/  F2FP.F16.E4M3.UNPACK_B R106, R148 ;  /* 0x00000094ff6a723e */ /* 0x000fe200020006ff */
[C---:B---3--:R-:W-:Y:S01]  /*6460*/  FMUL R0, R70.reuse, R4 ;  /* 0x0000000446007220 */ /* 0x048fe20000400000 */
[C---:B------:R-:W-:Y:S01]  /*6470*/  FMUL R2, R70.reuse, R5 ;  /* 0x0000000546027220 */ /* 0x040fe20000400000 */
[C---:B------:R-:W-:Y:S01]  /*6480*/  FMUL R4, R70.reuse, R8 ;  /* 0x0000000846047220 */ /* 0x040fe20000400000 */
[C---:B------:R-:W-:Y:S01]  /*6490*/  FMUL R5, R70.reuse, R9 ;  /* 0x0000000946057220 */ /* 0x040fe20000400000 */
[C---:B------:R-:W-:Y:S01]  /*64a0*/  FFMA R0, R73.reuse, R72, R0 ;  /* 0x0000004849007223 */ /* 0x040fe20000000000 */
[C---:B------:R-:W-:Y:S01]  /*64b0*/  FFMA R2, R73.reuse, R75, R2 ;  /* 0x0000004b49027223 */ /* 0x040fe20000000002 */
[C---:B------:R-:W-:Y:S01]  /*64c0*/  FMUL R8, R70.reuse, R12 ;  /* 0x0000000c46087220 */ /* 0x040fe20000400000 */
[C---:B------:R-:W-:Y:S01]  /*64d0*/  FMUL R9, R70.reuse, R13 ;  /* 0x0000000d46097220 */ /* 0x040fe20000400000 */
[C---:B------:R-:W-:Y:S01]  /*64e0*/  FMUL R12, R70.reuse, R16 ;  /* 0x00000010460c7220 */ /* 0x040fe20000400000 */
[C---:B------:R-:W-:Y:S01]  /*64f0*/  FMUL R13, R70.reuse, R17 ;  /* 0x00000011460d7220 */ /* 0x040fe20000400000 */
[C---:B------:R-:W-:Y:S01]  /*6500*/  FMUL R16, R70.reuse, R20 ;  /* 0x0000001446107220 */ /* 0x040fe20000400000 */
[C---:B------:R-:W-:Y:S01]  /*6510*/  FMUL R17, R70.reuse, R21 ;  /* 0x0000001546117220 */ /* 0x040fe20000400000 */
[C---:B------:R-:W-:Y:S01]  /*6520*/  FMUL R20, R70.reuse, R24 ;  /* 0x0000001846147220 */ /* 0x040fe20000400000 */
[C---:B------:R-:W-:Y:S01]  /*6530*/  FMUL R21, R70.reuse, R25 ;  /* 0x0000001946157220 */ /* 0x040fe20000400000 */
[--C-:B------:R-:W-:Y:S02]  /*6540*/  HADD2.F32 R97, -RZ, R98.reuse.H0_H0 ;  /* 0x20000062ff617230 */ /* 0x100fe40000004100 */
[C---:B------:R-:W-:Y:S01]  /*6550*/  FMUL R24, R70.reuse, R28 ;  /* 0x0000001c46187220 */ /* 0x040fe20000400000 */
[----:B------:R-:W-:Y:S02]  /*6560*/  HADD2.F32 R98, -RZ, R98.H1_H1 ;  /* 0x30000062ff627230 */ /* 0x000fe40000004100 */
[C---:B------:R-:W-:Y:S01]  /*6570*/  FMUL R25, R70.reuse, R29 ;  /* 0x0000001d46197220 */ /* 0x040fe20000400000 */
[--C-:B------:R-:W-:Y:S02]  /*6580*/  HADD2.F32 R101, -RZ, R102.reuse.H0_H0 ;  /* 0x20000066ff657230 */ /* 0x100fe40000004100 */
[C---:B------:R-:W-:Y:S01]  /*6590*/  FMUL R28, R70.reuse, R32 ;  /* 0x00000020461c7220 */ /* 0x040fe20000400000 */
[----:B------:R-:W-:Y:S02]  /*65a0*/  HADD2.F32 R102, -RZ, R102.H1_H1 ;  /* 0x30000066ff667230 */ /* 0x000fe40000004100 */
[C---:B------:R-:W-:Y:S01]  /*65b0*/  FMUL R29, R70.reuse, R33 ;  /* 0x00000021461d7220 */ /* 0x040fe20000400000 */
[--C-:B------:R-:W-:Y:S02]  /*65c0*/  HADD2.F32 R105, -RZ, R106.reuse.H0_H0 ;  /* 0x2000006aff697230 */ /* 0x100fe40000004100 */
[C---:B------:R-:W-:Y:S01]  /*65d0*/  FMUL R32, R70.reuse, R36 ;  /* 0x0000002446207220 */ /* 0x040fe20000400000 */
[----:B------:R-:W-:Y:S01]  /*65e0*/  F2FP.F16.E4M3.UNPACK_B R96, R145.H1 ;  /* 0x00000091ff60723e */ /* 0x000fe200030006ff */
[----:B------:R-:W-:Y:S02]  /*65f0*/  HADD2.F32 R106, -RZ, R106.H1_H1 ;  /* 0x3000006aff6a7230 */ /* 0x000fe40000004100 */
[C---:B------:R-:W-:Y:S01]  /*6600*/  FMUL R33, R70.reuse, R37 ;  /* 0x0000002546217220 */ /* 0x040fe20000400000 */
[C---:B------:R-:W-:Y:S01]  /*6610*/  FMUL R36, R70.reuse, R40 ;  /* 0x0000002846247220 */ /* 0x040fe20000400000 */
[----:B------:R-:W-:Y:S01]  /*6620*/  F2FP.F16.E4M3.UNPACK_B R100, R146.H1 ;  /* 0x00000092ff64723e */ /* 0x000fe200030006ff */
        /* <DEDUP_REMOVED lines=8> */
[----:B------:R-:W-:Y:S01]  /*66b0*/  F2FP.F16.E4M3.UNPACK_B R110, R149 ;  /* 0x00000095ff6e723e */ /* 0x000fe200020006ff */
[C---:B------:R-:W-:Y:S01]  /*66c0*/  FMUL R49, R70.reuse, R53 ;  /* 0x0000003546317220 */ /* 0x040fe20000400000 */
[C---:B------:R-:W-:Y:S01]  /*66d0*/  FMUL R52, R70.reuse, R56 ;  /* 0x0000003846347220 */ /* 0x040fe20000400000 */
[----:B------:R-:W-:Y:S01]  /*66e0*/  F2FP.F16.E4M3.UNPACK_B R112, R149.H1 ;  /* 0x00000095ff70723e */ /* 0x000fe200030006ff */
[C---:B------:R-:W-:Y:S01]  /*66f0*/  FMUL R53, R70.reuse, R57 ;  /* 0x0000003946357220 */ /* 0x040fe20000400000 */
[--C-:B------:R-:W-:Y:S02]  /*6700*/  HADD2.F32 R109, -RZ, R110.reuse.H0_H0 ;  /* 0x2000006eff6d7230 */ /* 0x100fe40000004100 */
[C---:B------:R-:W-:Y:S01]  /*6710*/  FMUL R56, R70.reuse, R60 ;  /* 0x0000003c46387220 */ /* 0x040fe20000400000 */
[----:B------:R-:W-:Y:S01]  /*6720*/  F2FP.F16.E4M3.UNPACK_B R114, R150 ;  /* 0x00000096ff72723e */ /* 0x000fe200020006ff */
[----:B------:R-:W-:Y:S02]  /*6730*/  HADD2.F32 R110, -RZ, R110.H1_H1 ;  /* 0x3000006eff6e7230 */ /* 0x000fe40000004100 */
[C---:B------:R-:W-:Y:S01]  /*6740*/  FMUL R57, R70.reuse, R61 ;  /* 0x0000003d46397220 */ /* 0x040fe20000400000 */
[C---:B------:R-:W-:Y:S01]  /*6750*/  FMUL R60, R70.reuse, R64 ;  /* 0x00000040463c7220 */ /* 0x040fe20000400000 */
[----:B------:R-:W-:Y:S01]  /*6760*/  F2FP.F16.E4M3.UNPACK_B R116, R150.H1 ;  /* 0x00000096ff74723e */ /* 0x000fe200030006ff */
[--C-:B------:R-:W-:Y:S02]  /*6770*/  HADD2.F32 R113, -RZ, R114.reuse.H0_H0 ;  /* 0x20000072ff717230 */ /* 0x100fe40000004100 */
[C---:B------:R-:W-:Y:S01]  /*6780*/  FMUL R61, R70.reuse, R65 ;  /* 0x00000041463d7220 */ /* 0x040fe20000400000 */
[----:B------:R-:W-:Y:S02]  /*6790*/  HADD2.F32 R114, -RZ, R114.H1_H1 ;  /* 0x30000072ff727230 */ /* 0x000fe40000004100 */
[C---:B------:R-:W-:Y:S01]  /*67a0*/  FMUL R3, R70.reuse, R6 ;  /* 0x0000000646037220 */ /* 0x040fe20000400000 */
[----:B------:R-:W-:Y:S01]  /*67b0*/  F2FP.F16.E4M3.UNPACK_B R118, R151 ;  /* 0x00000097ff76723e */ /* 0x000fe200020006ff */
[C---:B------:R-:W-:Y:S01]  /*67c0*/  FMUL R7, R70.reuse, R7 ;  /* 0x0000000746077220 */ /* 0x040fe20000400000 */
[C---:B------:R-:W-:Y:S01]  /*67d0*/  FMUL R6, R70.reuse, R10 ;  /* 0x0000000a46067220 */ /* 0x040fe20000400000 */
[----:B------:R-:W-:Y:S01]  /*67e0*/  F2FP.F16.E4M3.UNPACK_B R120, R151.H1 ;  /* 0x00000097ff78723e */ /* 0x000fe200030006ff */
[C---:B------:R-:W-:Y:S01]  /*67f0*/  FFMA R3, R73.reuse, R74, R3 ;  /* 0x0000004a49037223 */ /* 0x040fe20000000003 */
[C---:B------:R-:W-:Y:S01]  /*6800*/  FFMA R7, R73.reuse, R76, R7 ;  /* 0x0000004c49077223 */ /* 0x040fe20000000007 */
[----:B------:R-:W-:Y:S01]  /*6810*/  F2FP.F16.E4M3.UNPACK_B R122, R152 ;  /* 0x00000098ff7a723e */ /* 0x000fe200020006ff */
[C---:B------:R-:W-:Y:S01]  /*6820*/  FFMA R4, R73.reuse, R77, R4 ;  /* 0x0000004d49047223 */ /* 0x040fe20000000004 */
[C---:B------:R-:W-:Y:S01]  /*6830*/  FFMA R5, R73.reuse, R78, R5 ;  /* 0x0000004e49057223 */ /* 0x040fe20000000005 */
[----:B------:R-:W-:Y:S01]  /*6840*/  F2FP.F16.E4M3.UNPACK_B R124, R152.H1 ;  /* 0x00000098ff7c723e */ /* 0x000fe200030006ff */
[----:B------:R-:W-:Y:S01]  /*6850*/  FFMA R6, R73, R79, R6 ;  /* 0x0000004f49067223 */ /* 0x000fe20000000006 */
[----:B------:R-:W-:Y:S01]  /*6860*/  F2FP.SATFINITE.E4M3.F32.PACK_AB_MERGE_C R179, R7, R3, RZ ;  /* 0x0000000307b3723e */ /* 0x000fe200048070ff */
[----:B------:R-:W-:Y:S02]  /*6870*/  HADD2.F32 R117, -RZ, R118.H0_H0 ;  /* 0x20000076ff757230 */ /* 0x000fe40000004100 */
[----:B------:R-:W-:Y:S01]  /*6880*/  FMUL R11, R70, R11 ;  /* 0x0000000b460b7220 */ /* 0x000fe20000400000 */
[----:B------:R-:W-:Y:S01]  /*6890*/  HADD2.F32 R83, -RZ, R84.H0_H0 ;  /* 0x20000054ff537230 */ /* 0x000fe20000004100 */
[----:B------:R-:W-:Y:S01]  /*68a0*/  F2FP.SATFINITE.E4M3.F32.PACK_AB_MERGE_C R184, R2, R0, R179 ;  /* 0x0000000002b8723e */ /* 0x000fe200048070b3 */
[----:B------:R-:W-:Y:S01]  /*68b0*/  HADD2.F32 R118, -RZ, R118.H1_H1 ;  /* 0x30000076ff767230 */ /* 0x000fe20000004100 */
[----:B------:R-:W-:Y:S01]  /*68c0*/  IADD3 R179, PT, PT, R171, R188, RZ ;  /* 0x000000bcabb37210 */ /* 0x000fe20007ffe0ff */
[C---:B------:R-:W-:Y:S01]  /*68d0*/  FFMA R11, R73.reuse, R80, R11 ;  /* 0x00000050490b7223 */ /* 0x040fe2000000000b */
[C---:B------:R-:W-:Y:S01]  /*68e0*/  FFMA R8, R73.reuse, R81, R8 ;  /* 0x0000005149087223 */ /* 0x040fe20000000008 */
[----:B------:R-:W-:Y:S01]  /*68f0*/  FFMA R9, R73, R82, R9 ;  /* 0x0000005249097223 */ /* 0x000fe20000000009 */
[----:B------:R-:W-:Y:S02]  /*6900*/  HADD2.F32 R121, -RZ, R122.H0_H0 ;  /* 0x2000007aff797230 */ /* 0x000fe40000004100 */
[C---:B------:R-:W-:Y:S01]  /*6910*/  FMUL R10, R70.reuse, R14 ;  /* 0x0000000e460a7220 */ /* 0x040fe20000400000 */
[----:B------:R-:W-:Y:S01]  /*6920*/  HADD2.F32 R84, -RZ, R84.H1_H1 ;  /* 0x30000054ff547230 */ /* 0x000fe20000004100 */
[----:B------:R-:W-:Y:S01]  /*6930*/  F2FP.SATFINITE.E4M3.F32.PACK_AB_MERGE_C R185, R11, R6, RZ ;  /* 0x000000060bb9723e */ /* 0x000fe200048070ff */
[----:B------:R-:W-:Y:S02]  /*6940*/  HADD2.F32 R122, -RZ, R122.H1_H1 ;  /* 0x3000007aff7a7230 */ /* 0x000fe40000004100 */
[----:B------:R-:W-:Y:S01]  /*6950*/  FFMA R10, R73, R83, R10 ;  /* 0x00000053490a7223 */ /* 0x000fe2000000000a */
[C---:B------:R-:W-:Y:S01]  /*6960*/  FMUL R15, R70.reuse, R15 ;  /* 0x0000000f460f7220 */ /* 0x040fe20000400000 */
[--C-:B------:R-:W-:Y:S01]  /*6970*/  HADD2.F32 R87, -RZ, R88.reuse.H0_H0 ;  /* 0x20000058ff577230 */ /* 0x100fe20000004100 */
[----:B------:R-:W-:Y:S01]  /*6980*/  F2FP.SATFINITE.E4M3.F32.PACK_AB_MERGE_C R185, R5, R4, R185 ;  /* 0x0000000405b9723e */ /* 0x000fe200048070b9 */
[----:B------:R-:W-:Y:S02]  /*6990*/  HADD2.F32 R88, -RZ, R88.H1_H1 ;  /* 0x30000058ff587230 */ /* 0x000fe40000004100 */
[C---:B------:R-:W-:Y:S01]  /*69a0*/  FFMA R15, R73.reuse, R84, R15 ;  /* 0x00000054490f7223 */ /* 0x040fe2000000000f */
[C---:B------:R-:W-:Y:S01]  /*69b0*/  FFMA R12, R73.reuse, R85, R12 ;  /* 0x00000055490c7223 */ /* 0x040fe2000000000c */
[----:B------:R-:W-:Y:S01]  /*69c0*/  FFMA R13, R73, R86, R13 ;  /* 0x00000056490d7223 */ /* 0x000fe2000000000d */
[C---:B------:R-:W-:Y:S01]  /*69d0*/  FMUL R14, R70.reuse, R18 ;  /* 0x00000012460e7220 */ /* 0x040fe20000400000 */
[----:B------:R-:W-:Y:S01]  /*69e0*/  F2FP.F16.E4M3.UNPACK_B R126, R153 ;  /* 0x00000099ff7e723e */ /* 0x000fe200020006ff */
[C---:B------:R-:W-:Y:S01]  /*69f0*/  FMUL R19, R70.reuse, R19 ;  /* 0x0000001346137220 */ /* 0x040fe20000400000 */
[----:B------:R-:W-:Y:S01]  /*6a00*/  HADD2.F32 R91, -RZ, R92.H0_H0 ;  /* 0x2000005cff5b7230 */ /* 0x000fe20000004100 */
[----:B------:R-:W-:Y:S01]  /*6a10*/  F2FP.SATFINITE.E4M3.F32.PACK_AB_MERGE_C R186, R15, R10, RZ ;  /* 0x0000000a0fba723e */ /* 0x000fe200048070ff */
[C---:B------:R-:W-:Y:S01]  /*6a20*/  FFMA R14, R73.reuse, R87, R14 ;  /* 0x00000057490e7223 */ /* 0x040fe2000000000e */
[C---:B------:R-:W-:Y:S01]  /*6a30*/  FFMA R19, R73.reuse, R88, R19 ;  /* 0x0000005849137223 */ /* 0x040fe20000000013 */
[C---:B------:R-:W-:Y:S01]  /*6a40*/  FFMA R16, R73.reuse, R89, R16 ;  /* 0x0000005949107223 */ /* 0x040fe20000000010 */
[----:B------:R-:W-:Y:S01]  /*6a50*/  F2FP.F16.E4M3.UNPACK_B R128, R153.H1 ;  /* 0x00000099ff80723e */ /* 0x000fe200030006ff */
[----:B------:R-:W-:Y:S01]  /*6a60*/  FFMA R17, R73, R90, R17 ;  /* 0x0000005a49117223 */ /* 0x000fe20000000011 */
[----:B------:R-:W-:Y:S01]  /*6a70*/  F2FP.SATFINITE.E4M3.F32.PACK_AB_MERGE_C R186, R9, R8, R186 ;  /* 0x0000000809ba723e */ /* 0x000fe200048070ba */
[--C-:B------:R-:W-:Y:S01]  /*6a80*/  HADD2.F32 R125, -RZ, R126.reuse.H0_H0 ;  /* 0x2000007eff7d7230 */ /* 0x100fe20000004100 */
[----:B------:R-:W-:Y:S01]  /*6a90*/  F2FP.SATFINITE.E4M3.F32.PACK_AB_MERGE_C R187, R19, R14, RZ ;  /* 0x0000000e13bb723e */ /* 0x000fe200048070ff */
[----:B------:R-:W-:Y:S02]  /*6aa0*/  HADD2.F32 R126, -RZ, R126.H1_H1 ;  /* 0x3000007eff7e7230 */ /* 0x000fe40000004100 */
[C---:B------:R-:W-:Y:S01]  /*6ab0*/  FMUL R18, R70.reuse, R22 ;  /* 0x0000001646127220 */ /* 0x040fe20000400000 */
[----:B------:R-:W-:Y:S01]  /*6ac0*/  HADD2.F32 R92, -RZ, R92.H1_H1 ;  /* 0x3000005cff5c7230 */ /* 0x000fe20000004100 */
[----:B------:R-:W-:Y:S01]  /*6ad0*/  F2FP.SATFINITE.E4M3.F32.PACK_AB_MERGE_C R187, R13, R12, R187 ;  /* 0x0000000c0dbb723e */ /* 0x000fe200048070bb */
[C---:B------:R-:W-:Y:S01]  /*6ae0*/  FMUL R23, R70.reuse, R23 ;  /* 0x0000001746177220 */ /* 0x040fe20000400000 */
[--C-:B------:R-:W-:Y:S02]  /*6af0*/  HADD2.F32 R95, -RZ, R96.reuse.H0_H0 ;  /* 0x20000060ff5f7230 */ /* 0x100fe40000004100 */
[C---:B------:R-:W-:Y:S01]  /*6b00*/  FFMA R18, R73.reuse, R91, R18 ;  /* 0x0000005b49127223 */ /* 0x040fe20000000012 */
[----:B------:R-:W-:Y:S01]  /*6b10*/  HADD2.F32 R96, -RZ, R96.H1_H1 ;  /* 0x30000060ff607230 */ /* 0x000fe20000004100 */
[----:B------:R1:W-:Y:S01]  /*6b20*/  STS.128 [R137+UR44+0x8200], R184 ;  /* 0x008200b889007988 */ /* 0x0003e20008000c2c */
        /* <DEDUP_REMOVED lines=48> */
[----:B------:R1:W-:Y:S01]  /*6e30*/  STS.128 [R176+0x8010], R192 ;  /* 0x008010c0b0007388 */ /* 0x0003e20000000c00 */
[C---:B------:R-:W-:Y:S01]  /*6e40*/  FFMA R39, R73.reuse, R108, R39 ;  /* 0x0000006c49277223 */ /* 0x040fe20000000027 */
[C---:B------:R-:W-:Y:S01]  /*6e50*/  FFMA R36, R73.reuse, R109, R36 ;  /* 0x0000006d49247223 */ /* 0x040fe20000000024 */
[----:B------:R-:W-:Y:S01]  /*6e60*/  FFMA R37, R73, R110, R37 ;  /* 0x0000006e49257223 */ /* 0x000fe20000000025 */
[----:B------:R-:W-:Y:S01]  /*6e70*/  FMUL R38, R70, R42 ;  /* 0x0000002a46267220 */ /* 0x000fe20000400000 */
[----:B------:R-:W-:Y:S01]  /*6e80*/  ISETP.NE.AND P0, PT, R174, RZ, PT ;  /* 0x000000ffae00720c */ /* 0x000fe20003f05270 */
[C---:B------:R-:W-:Y:S01]  /*6e90*/  FMUL R43, R70.reuse, R43 ;  /* 0x0000002b462b7220 */ /* 0x040fe20000400000 */
[--C-:B------:R-:W-:Y:S01]  /*6ea0*/  HADD2.F32 R115, -RZ, R116.reuse.H0_H0 ;  /* 0x20000074ff737230 */ /* 0x100fe20000004100 */
[----:B------:R-:W-:Y:S01]  /*6eb0*/  F2FP.SATFINITE.E4M3.F32.PACK_AB_MERGE_C R196, R39, R34, RZ ;  /* 0x0000002227c4723e */ /* 0x000fe200048070ff */
[C---:B------:R-:W-:Y:S01]  /*6ec0*/  FFMA R38, R73.reuse, R111, R38 ;  /* 0x0000006f49267223 */ /* 0x040fe20000000026 */
[C---:B------:R-:W-:Y:S01]  /*6ed0*/  FFMA R43, R73.reuse, R112, R43 ;  /* 0x00000070492b7223 */ /* 0x040fe2000000002b */
[----:B------:R-:W-:Y:S01]  /*6ee0*/  FFMA R40, R73, R113, R40 ;  /* 0x0000007149287223 */ /* 0x000fe20000000028 */
[----:B------:R-:W-:Y:S01]  /*6ef0*/  F2FP.SATFINITE.E4M3.F32.PACK_AB_MERGE_C R196, R33, R32, R196 ;  /* 0x0000002021c4723e */ /* 0x000fe200048070c4 */
[----:B------:R-:W-:Y:S01]  /*6f00*/  FFMA R41, R73, R114, R41 ;  /* 0x0000007249297223 */ /* 0x000fe20000000029 */
[----:B------:R-:W-:Y:S01]  /*6f10*/  HADD2.F32 R116, -RZ, R116.H1_H1 ;  /* 0x30000074ff747230 */ /* 0x000fe20000004100 */
[----:B------:R-:W-:Y:S01]  /*6f20*/  F2FP.SATFINITE.E4M3.F32.PACK_AB_MERGE_C R197, R43, R38, RZ ;  /* 0x000000262bc5723e */ /* 0x000fe200048070ff */
[C---:B------:R-:W-:Y:S01]  /*6f30*/  FMUL R42, R70.reuse, R46 ;  /* 0x0000002e462a7220 */ /* 0x040fe20000400000 */
[C---:B------:R-:W-:Y:S01]  /*6f40*/  FMUL R47, R70.reuse, R47 ;  /* 0x0000002f462f7220 */ /* 0x040fe20000400000 */
[--C-:B------:R-:W-:Y:S01]  /*6f50*/  HADD2.F32 R119, -RZ, R120.reuse.H0_H0 ;  /* 0x20000078ff777230 */ /* 0x100fe20000004100 */
[----:B------:R-:W-:Y:S01]  /*6f60*/  F2FP.SATFINITE.E4M3.F32.PACK_AB_MERGE_C R197, R37, R36, R197 ;  /* 0x0000002425c5723e */ /* 0x000fe200048070c5 */
[C---:B------:R-:W-:Y:S01]  /*6f70*/  FFMA R42, R73.reuse, R115, R42 ;  /* 0x00000073492a7223 */ /* 0x040fe2000000002a */
[C---:B------:R-:W-:Y:S01]  /*6f80*/  FFMA R47, R73.reuse, R116, R47 ;  /* 0x00000074492f7223 */ /* 0x040fe2000000002f */
[----:B------:R-:W-:Y:S01]  /*6f90*/  FFMA R44, R73, R117, R44 ;  /* 0x00000075492c7223 */ /* 0x000fe2000000002c */
[----:B------:R-:W-:Y:S01]  /*6fa0*/  ISETP.NE.AND P6, PT, R189, RZ, PT ;  /* 0x000000ffbd00720c */ /* 0x000fe20003fc5270 */
[----:B------:R-:W-:Y:S01]  /*6fb0*/  FFMA R45, R73, R118, R45 ;  /* 0x00000076492d7223 */ /* 0x000fe2000000002d */
[----:B------:R-:W-:Y:S01]  /*6fc0*/  HADD2.F32 R120, -RZ, R120.H1_H1 ;  /* 0x30000078ff787230 */ /* 0x000fe20000004100 */
[----:B------:R-:W-:Y:S01]  /*6fd0*/  F2FP.SATFINITE.E4M3.F32.PACK_AB_MERGE_C R198, R47, R42, RZ ;  /* 0x0000002a2fc6723e */ /* 0x000fe200048070ff */
[C---:B------:R-:W-:Y:S01]  /*6fe0*/  FMUL R46, R70.reuse, R50 ;  /* 0x00000032462e7220 */ /* 0x040fe20000400000 */
[C---:B------:R-:W-:Y:S01]  /*6ff0*/  FMUL R51, R70.reuse, R51 ;  /* 0x0000003346337220 */ /* 0x040fe20000400000 */
[--C-:B------:R-:W-:Y:S02]  /*7000*/  HADD2.F32 R123, -RZ, R124.reuse.H0_H0 ;  /* 0x2000007cff7b7230 */ /* 0x100fe40000004100 */
[C---:B------:R-:W-:Y:S01]  /*7010*/  FMUL R50, R70.reuse, R54 ;  /* 0x0000003646327220 */ /* 0x040fe20000400000 */
[C---:B------:R-:W-:Y:S01]  /*7020*/  FFMA R46, R73.reuse, R119, R46 ;  /* 0x00000077492e7223 */ /* 0x040fe2000000002e */
[----:B------:R-:W-:Y:S02]  /*7030*/  HADD2.F32 R124, -RZ, R124.H1_H1 ;  /* 0x3000007cff7c7230 */ /* 0x000fe40000004100 */
[C---:B------:R-:W-:Y:S01]  /*7040*/  FFMA R51, R73.reuse, R120, R51 ;  /* 0x0000007849337223 */ /* 0x040fe20000000033 */
[C---:B------:R-:W-:Y:S01]  /*7050*/  FMUL R55, R70.reuse, R55 ;  /* 0x0000003746377220 */ /* 0x040fe20000400000 */
[C---:B------:R-:W-:Y:S01]  /*7060*/  FFMA R48, R73.reuse, R121, R48 ;  /* 0x0000007949307223 */ /* 0x040fe20000000030 */
[C---:B------:R-:W-:Y:S01]  /*7070*/  FFMA R49, R73.reuse, R122, R49 ;  /* 0x0000007a49317223 */ /* 0x040fe20000000031 */
[--C-:B------:R-:W-:Y:S02]  /*7080*/  HADD2.F32 R127, -RZ, R128.reuse.H0_H0 ;  /* 0x20000080ff7f7230 */ /* 0x100fe40000004100 */
[C---:B------:R-:W-:Y:S01]  /*7090*/  FFMA R50, R73.reuse, R123, R50 ;  /* 0x0000007b49327223 */ /* 0x040fe20000000032 */
[----:B------:R-:W-:Y:S02]  /*70a0*/  HADD2.F32 R128, -RZ, R128.H1_H1 ;  /* 0x30000080ff807230 */ /* 0x000fe40000004100 */
[C---:B------:R-:W-:Y:S01]  /*70b0*/  FMUL R54, R70.reuse, R58 ;  /* 0x0000003a46367220 */ /* 0x040fe20000400000 */
        /* <DEDUP_REMOVED lines=16> */
[----:B------:R-:W-:Y:S01]  /*71c0*/  FFMA R63, R73, R132, R63 ;  /* 0x00000084493f7223 */ /* 0x000fe2000000003f */
[----:B------:R-:W-:Y:S01]  /*71d0*/  FMUL R67, R70, R67 ;  /* 0x0000004346437220 */ /* 0x000fe20000400000 */
[----:B------:R-:W-:Y:S01]  /*71e0*/  F2FP.SATFINITE.E4M3.F32.PACK_AB_MERGE_C R199, R51, R46, RZ ;  /* 0x0000002e33c7723e */ /* 0x000fe200048070ff */
[C---:B------:R-:W-:Y:S01]  /*71f0*/  FFMA R60, R73.reuse, R133, R60 ;  /* 0x00000085493c7223 */ /* 0x040fe2000000003c */
[C---:B------:R-:W-:Y:S01]  /*7200*/  FFMA R61, R73.reuse, R134, R61 ;  /* 0x00000086493d7223 */ /* 0x040fe2000000003d */
[C---:B------:R-:W-:Y:S01]  /*7210*/  FFMA R62, R73.reuse, R135, R62 ;  /* 0x00000087493e7223 */ /* 0x040fe2000000003e */
[----:B------:R-:W-:Y:S01]  /*7220*/  FFMA R67, R73, R136, R67 ;  /* 0x0000008849437223 */ /* 0x000fe20000000043 */
[----:B------:R-:W-:Y:S02]  /*7230*/  F2FP.SATFINITE.E4M3.F32.PACK_AB_MERGE_C R198, R41, R40, R198 ;  /* 0x0000002829c6723e */ /* 0x000fe400048070c6 */
[----:B------:R-:W-:Y:S02]  /*7240*/  F2FP.SATFINITE.E4M3.F32.PACK_AB_MERGE_C R199, R45, R44, R199 ;  /* 0x0000002c2dc7723e */ /* 0x000fe400048070c7 */
[----:B------:R-:W-:Y:S02]  /*7250*/  F2FP.SATFINITE.E4M3.F32.PACK_AB_MERGE_C R200, R55, R50, RZ ;  /* 0x0000003237c8723e */ /* 0x000fe400048070ff */
[----:B------:R-:W-:Y:S01]  /*7260*/  F2FP.SATFINITE.E4M3.F32.PACK_AB_MERGE_C R201, R59, R54, RZ ;  /* 0x000000363bc9723e */ /* 0x000fe200048070ff */
[----:B------:R1:W-:Y:S01]  /*7270*/  STS.128 [R179+0x8020], R196 ;  /* 0x008020c4b3007388 */ /* 0x0003e20000000c00 */
[----:B------:R-:W-:Y:S02]  /*7280*/  F2FP.SATFINITE.E4M3.F32.PACK_AB_MERGE_C R202, R63, R58, RZ ;  /* 0x0000003a3fca723e */ /* 0x000fe400048070ff */
[----:B------:R-:W-:Y:S02]  /*7290*/  F2FP.SATFINITE.E4M3.F32.PACK_AB_MERGE_C R203, R67, R62, RZ ;  /* 0x0000003e43cb723e */ /* 0x000fe400048070ff */
[----:B------:R-:W-:Y:S02]  /*72a0*/  F2FP.SATFINITE.E4M3.F32.PACK_AB_MERGE_C R200, R49, R48, R200 ;  /* 0x0000003031c8723e */ /* 0x000fe400048070c8 */
[----:B------:R-:W-:Y:S02]  /*72b0*/  F2FP.SATFINITE.E4M3.F32.PACK_AB_MERGE_C R201, R53, R52, R201 ;  /* 0x0000003435c9723e */ /* 0x000fe400048070c9 */
[----:B------:R-:W-:Y:S02]  /*72c0*/  F2FP.SATFINITE.E4M3.F32.PACK_AB_MERGE_C R202, R57, R56, R202 ;  /* 0x0000003839ca723e */ /* 0x000fe400048070ca */
[----:B------:R-:W-:Y:S02]  /*72d0*/  F2FP.SATFINITE.E4M3.F32.PACK_AB_MERGE_C R203, R61, R60, R203 ;  /* 0x0000003c3dcb723e */ /* 0x000fe400048070cb */
[----:B------:R-:W-:Y:S02]  /*72e0*/  LEA R190, R166, UR44, 0x3 ;  /* 0x0000002ca6be7c11 */ /* 0x000fe4000f8e18ff */
[----:B------:R-:W-:Y:S01]  /*72f0*/  @P6 SHF.L.U32 R191, R165, 0x1f, RZ ;  /* 0x0000001fa5bf6819 */ /* 0x000fe200000006ff */
[----:B------:R1:W-:Y:S01]  /*7300*/  STS.128 [R178+0x8010], R200 ;  /* 0x008010c8b2007388 */ /* 0x0003e20000000c00 */
[----:B------:R-:W-:Y:S01]  /*7310*/  @!PT LDS RZ, [RZ] ;  /* 0x00000000fffff984 */ /* 0x000fe20000000800 */
[----:B------:R-:W-:Y:S01]  /*7320*/  @!PT LDS RZ, [RZ] ;  /* 0x00000000fffff984 */ /* 0x000fe20000000800 */
[----:B------:R-:W-:Y:S01]  /*7330*/  @!PT LDS RZ, [RZ] ;  /* 0x00000000fffff984 */ /* 0x000fe20000000800 */
[----:B------:R-:W-:Y:S01]  /*7340*/  @!PT LDS RZ, [RZ] ;  /* 0x00000000fffff984 */ /* 0x000fe20000000800 */
[----:B------:R2:W-:Y:S07]  /*7350*/  MEMBAR.ALL.CTA ;  /* 0x0000000000007992 */ /* 0x0005ee0000008000 */
[----:B--2---:R-:W2:Y:S02]  /*7360*/  FENCE.VIEW.ASYNC.S ;  /* 0x00000000000073c6 */ /* 0x004ea40000000000 */
[----:B--2---:R-:W-:Y:S06]  /*7370*/  BAR.SYNC.DEFER_BLOCKING 0x1, 0x80 ;  /* 0x0042000000007b1d */ /* 0x004fec0000010000 */
[----:B------:R-:W-:Y:S05]  /*7380*/  @P0 BRA `(.L_x_104) ;  /* 0x0000000000280947 */ /* 0x000fea0003800000 */
[----:B------:R-:W-:Y:S01]  /*7390*/  UIADD3 UR4, UPT, UPT, UR44, 0x8200, URZ ;  /* 0x000082002c047890 */ /* 0x000fe2000fffe0ff */
[----:B------:R-:W-:Y:S05]  /*73a0*/  UMOV UR51, UR36 ;  /* 0x0000002400337c82 */ /* 0x000fea0008000000 */
[----:B------:R-:W-:Y:S01]  /*73b0*/  MOV R173, UR4 ;  /* 0x0000000400ad7c02 */ /* 0x000fe20008000f00 */
[----:B------:R-:W-:Y:S03]  /*73c0*/  UIADD3 UR4, UP0, UPT, UR62, 0x680, URZ ;  /* 0x000006803e047890 */ /* 0x000fe6000ff1e0ff */
[----:B------:R-:W-:Y:S01]  /*73d0*/  R2UR UR48, R173 ;  /* 0x00000000ad3072ca */ /* 0x000fe200000e0000 */
[----:B------:R-:W-:Y:S11]  /*73e0*/  UIADD3.X UR5, UPT, UPT, URZ, UR63, URZ, UP0, !UPT ;  /* 0x0000003fff057290 */ /* 0x000ff600087fe4ff */
[----:B------:R-:W-:Y:S01]  /*73f0*/  @!UPT UIADD3 URZ, UPT, UPT, URZ, URZ, URZ ;  /* 0x000000fffffff290 */ /* 0x000fe2000fffe0ff */
[----:B------:R2:W-:Y:S01]  /*7400*/  UTMASTG.3D [UR48], [UR4] ;  /* 0x00000030040073b5 */ /* 0x0005e20008010000 */
[----:B------:R0:W-:Y:S01]  /*7410*/  UTMACMDFLUSH ;  /* 0x00000000000079b7 */ /* 0x0001e20000000000 */
[----:B--2---:R-:W-:Y:S04]  /*7420*/  DEPBAR.LE SB0, 0x1 ;  /* 0x000080400000791a */ /* 0x004fe80000000000 */
.L_x_104:
[----:B------:R-:W-:Y:S05]  /*7430*/  BSYNC.RECONVERGENT B0 ;  /* 0x0000000000007941 */ /* 0x000fea0003800200 */
.L_x_103:
[----:B------:R-:W-:Y:S06]  /*7440*/  BAR.SYNC.DEFER_BLOCKING 0x1, 0x80 ;  /* 0x0042000000007b1d */ /* 0x000fec0000010000 */
[----:B------:R-:W2:Y:S01]  /*7450*/  @P6 SYNCS.PHASECHK.TRANS64.TRYWAIT P0, [R190+URZ+0x30], R191 ;  /* 0x000030bfbe0065a7 */ /* 0x000ea200080011ff */
[----:B------:R-:W-:Y:S01]  /*7460*/  BSSY B1, `(.L_x_105) ;  /* 0x0000023000017945 */ /* 0x000fe20003800000 */
[----:B--2---:R-:W-:Y:S03]  /*7470*/  @P6 SEL R180, RZ, 0x1, !P0 ;  /* 0x00000001ffb46807 */ /* 0x004fe60004000000 */
[----:B------:R-:W-:Y:S05]  /*7480*/  @!P6 BRA `(.L_x_106) ;  /* 0x000000000080e947 */ /* 0x000fea0003800000 */
[----:B------:R-:W-:Y:S01]  /*7490*/  ISETP.NE.AND P1, PT, R181, RZ, PT ;  /* 0x000000ffb500720c */ /* 0x000fe20003f25270 */
[----:B------:R-:W2:Y:S01]  /*74a0*/  S2R R0, SR_CgaCtaId ;  /* 0x0000000000007919 */ /* 0x000ea20000008800 */
[----:B------:R-:W-:Y:S01]  /*74b0*/  ISETP.NE.AND P0, PT, R180, RZ, PT ;  /* 0x000000ffb400720c */ /* 0x000fe20003f05270 */
[----:B------:R-:W-:Y:S10]  /*74c0*/  BSSY B0, `(.L_x_107) ;  /* 0x0000009000007945 */ /* 0x000ff40003800000 */
[----:B------:R-:W-:Y:S04]  /*74d0*/  @P1 IMAD R3, R166, 0x2000, R171 ;  /* 0x00002000a6031824 */ /* 0x000fe800078e02ab */
[C---:B------:R-:W-:Y:S01]  /*74e0*/  @P1 IMAD.IADD R6, R3.reuse, 0x1, R182 ;  /* 0x0000000103061824 */ /* 0x040fe200078e02b6 */
[----:B------:R-:W-:Y:S03]  /*74f0*/  @P1 IADD3 R4, PT, PT, R3, R188, RZ ;  /* 0x000000bc03041210 */ /* 0x000fe60007ffe0ff */
[----:B------:R-:W-:Y:S01]  /*7500*/  @P1 IMAD.IADD R2, R183, 0x1, R6 ;  /* 0x00000001b7021824 */ /* 0x000fe200078e0206 */
[----:B------:R-:W-:Y:S06]  /*7510*/  @P0 BRA `(.L_x_108) ;  /* 0x00000000000c0947 */ /* 0x000fec0003800000 */
[----:B------:R-:W-:Y:S04]  /*7520*/  SHF.L.U32 R5, R165, 0x1f, RZ ;  /* 0x0000001fa5057819 */ /* 0x000fe800000006ff */
[----:B------:R-:W3:Y:S02]  /*7530*/  SYNCS.PHASECHK.TRANS64.TRYWAIT P0, [R190+URZ+0x30], R5 ;  /* 0x00003005be0075a7 */ /* 0x000ee400080011ff */
[----:B---3--:R-:W-:Y:S05]  /*7540*/  @!P0 BRA `(.L_x_109) ;  /* 0x0000004800b88947 */ /* 0x008fea0003800000 */
.L_x_108:
[----:B------:R-:W-:Y:S05]  /*7550*/  BSYNC B0 ;  /* 0x0000000000007941 */ /* 0x000fea0003800000 */
.L_x_107:
[----:B------:R-:W-:Y:S01]  /*7560*/  ISETP.NE.AND P0, PT, R181, RZ, PT ;  /* 0x000000ffb500720c */ /* 0x000fe20003f05270 */
[----:B---3--:R-:W-:Y:S02]  /*7570*/  VIADD R5, R190, 0x50 ;  /* 0x00000050be057836 */ /* 0x008fe40000000000 */
[----:B------:R-:W-:Y:S03]  /*7580*/  VIADD R166, R166, 0x1 ;  /* 0x00000001a6a67836 */ /* 0x000fe60000000000 */
[----:B--2---:R-:W-:Y:S07]  /*7590*/  PRMT R0, R0, 0x654, R5 ;  /* 0x0000065400007816 */ /* 0x004fee0000000005 */
[----:B------:R2:W3:Y:S04]  /*75a0*/  @P0 LDS.128 R140, [R3] ;  /* 0x00000000038c0984 */ /* 0x0004e80000000c00 */
[----:B------:R2:W4:Y:S04]  /*75b0*/  @P0 LDS.128 R148, [R4+0x20] ;  /* 0x0000200004940984 */ /* 0x0005280000000c00 */
        /* <DEDUP_REMOVED lines=12> */
[----:B--234-:R-:W-:Y:S02]  /*7680*/  LOP3.LUT R165, R165, R0, RZ, 0x3c, !PT ;  /* 0x00000000a5a57212 */ /* 0x01cfe400078e3cff */
.L_x_106:
[----:B------:R-:W-:Y:S05]  /*7690*/  BSYNC B1 ;  /* 0x0000000000017941 */ /* 0x000fea0003800000 */
.L_x_105:
[----:B------:R-:W-:Y:S01]  /*76a0*/  VIADD R0, R71, 0x40 ;  /* 0x0000004047007836 */ /* 0x000fe20000000000 */
[----:B------:R-:W-:Y:S04]  /*76b0*/  BSSY.RECONVERGENT B6, `(.L_x_110) ;  /* 0x0000015000067945 */ /* 0x000fe80003800200 */
[----:B------:R-:W-:Y:S04]  /*76c0*/  SHF.R.U32.HI R0, RZ, 0x15, R0 ;  /* 0x00000015ff007819 */ /* 0x000fe80000011600 */
[----:B------:R-:W-:Y:S11]  /*76d0*/  LOP3.LUT P0, RZ, R0, 0x3, R159, 0x48, !PT ;  /* 0x0000000300ff7812 */ /* 0x000ff6000780489f */
[----:B------:R-:W-:Y:S02]  /*76e0*/  @!UPT UIADD3 URZ, UPT, UPT, URZ, URZ, URZ ;  /* 0x000000fffffff290 */ /* 0x000fe4000fffe0ff */
        /* <DEDUP_REMOVED lines=8> */
[----:B------:R-:W5:Y:S01]  /*7770*/  LDCU.64 UR4, c[0x4][0x18] ;  /* 0x01000300ff0477ac */ /* 0x000f620008000a00 */
[----:B--2---:R-:W-:Y:S01]  /*7780*/  MOV R5, UR9 ;  /* 0x0000000900057c02 */ /* 0x004fe20008000f00 */
[----:B------:R-:W-:Y:S01]  /*7790*/  IMAD.U32 R4, RZ, RZ, UR8 ;  /* 0x00000008ff047e24 */ /* 0x000fe2000f8e00ff */
[----:B---3--:R-:W-:Y:S01]  /*77a0*/  MOV R7, UR7 ;  /* 0x0000000700077c02 */ /* 0x008fe20008000f00 */
[----:B------:R-:W-:Y:S01]  /*77b0*/  IMAD.U32 R6, RZ, RZ, UR6 ;  /* 0x00000006ff067e24 */ /* 0x000fe2000f8e00ff */
[----:B-----5:R-:W-:Y:S01]  /*77c0*/  MOV R11, UR5 ;  /* 0x00000005000b7c02 */ /* 0x020fe20008000f00 */
[----:B------:R-:W-:Y:S02]  /*77d0*/  IMAD.U32 R10, RZ, RZ, UR4 ;  /* 0x00000004ff0a7e24 */ /* 0x000fe4000f8e00ff */
[----:B------:R-:W-:Y:S07]  /*77e0*/  LEPC R20, `(.L_x_111) ;  /* 0x000000001014794e */ /* 0x000fee0000000000 */
[----:B-1--4-:R-:W-:Y:S05]  /*77f0*/  CALL.ABS.NOINC R2 ;  /* 0x0000000002007343 */ /* 0x012fea0003c00000 */
.L_x_111:
[----:B------:R-:W-:Y:S05]  /*7800*/  BSYNC.RECONVERGENT B6 ;  /* 0x0000000000067941 */ /* 0x000fea0003800200 */
.L_x_110:
[----:B------:R-:W-:Y:S01]  /*7810*/  F2FP.F16.E4M3.UNPACK_B R4, R141 ;  /* 0x0000008dff04723e */ /* 0x000fe200020006ff */
[----:B------:R-:W-:Y:S05]  /*7820*/  WARPSYNC.ALL ;  /* 0x0000000000007948 */ /* 0x000fea0003800000 */
[----:B------:R-:W-:Y:S01]  /*7830*/  R2UR UR4, R71 ;  /* 0x00000000470472ca */ /* 0x000fe200000e0000 */
[--C-:B------:R-:W-:Y:S01]  /*7840*/  HADD2.F32 R78, -RZ, R4.reuse.H0_H0 ;  /* 0x20000004ff4e7230 */ /* 0x100fe20000004100 */
[-C--:B------:R-:W-:Y:S01]  /*7850*/  F2FP.F16.E4M3.UNPACK_B R0, R140.reuse ;  /* 0x0000008cff00723e */ /* 0x080fe200020006ff */
[----:B------:R-:W-:Y:S01]  /*7860*/  HADD2.F32 R75, -RZ, R4.H1_H1 ;  /* 0x30000004ff4b7230 */ /* 0x000fe20000004100 */
[----:B------:R-:W-:Y:S01]  /*7870*/  F2FP.F16.E4M3.UNPACK_B R4, R143 ;  /* 0x0000008fff04723e */ /* 0x000fe200020006ff */
[----:B------:R-:W-:Y:S01]  /*7880*/  BSSY.RECONVERGENT B0, `(.L_x_112) ;  /* 0x0000116000007945 */ /* 0x000fe20003800200 */
[----:B------:R-:W-:Y:S01]  /*7890*/  F2FP.F16.E4M3.UNPACK_B R3, R140.H1 ;  /* 0x0000008cff03723e */ /* 0x000fe200030006ff */
[--C-:B------:R-:W-:Y:S01]  /*78a0*/  HADD2.F32 R2, -RZ, R0.reuse.H0_H0 ;  /* 0x20000000ff027230 */ /* 0x100fe20000004100 */
[----:B-1----:R-:W-:Y:S01]  /*78b0*/  F2FP.F16.E4M3.UNPACK_B R127, R154 ;  /* 0x0000009aff7f723e */ /* 0x002fe200020006ff */
[----:B------:R-:W-:Y:S01]  /*78c0*/  HADD2.F32 R72, -RZ, R0.H1_H1 ;  /* 0x30000000ff487230 */ /* 0x000fe20000004100 */
[----:B------:R-:W-:Y:S01]  /*78d0*/  F2FP.F16.E4M3.UNPACK_B R0, R141.H1 ;  /* 0x0000008dff00723e */ /* 0x000fe200030006ff */
[--C-:B------:R-:W-:Y:S01]  /*78e0*/  HADD2.F32 R74, -RZ, R3.reuse.H0_H0 ;  /* 0x20000003ff4a7230 */ /* 0x100fe20000004100 */
[----:B------:R-:W-:Y:S01]  /*78f0*/  F2FP.F16.E4M3.UNPACK_B R117, R151.H1 ;  /* 0x00000097ff75723e */ /* 0x000fe200030006ff */
[----:B------:R-:W-:Y:S01]  /*7900*/  HADD2.F32 R76, -RZ, R3.H1_H1 ;  /* 0x30000003ff4c7230 */ /* 0x000fe20000004100 */
[-C--:B------:R-:W-:Y:S01]  /*7910*/  F2FP.F16.E4M3.UNPACK_B R3, R142.reuse ;  /* 0x0000008eff03723e */ /* 0x080fe200020006ff */
[--C-:B------:R-:W-:Y:S01]  /*7920*/  HADD2.F32 R80, -RZ, R0.reuse.H0_H0 ;  /* 0x20000000ff507230 */ /* 0x100fe20000004100 */
[----:B------:R-:W-:Y:S01]  /*7930*/  ISETP.NE.AND P0, PT, R174, RZ, PT ;  /* 0x000000ffae00720c */ /* 0x000fe20003f05270 */
[----:B------:R-:W-:Y:S01]  /*7940*/  HADD2.F32 R77, -RZ, R0.H1_H1 ;  /* 0x30000000ff4d7230 */ /* 0x000fe20000004100 */
[----:B------:R-:W-:Y:S01]  /*7950*/  F2FP.F16.E4M3.UNPACK_B R0, R142.H1 ;  /* 0x0000008eff00723e */ /* 0x000fe200030006ff */
[--C-:B------:R-:W-:Y:S01]  /*7960*/  HADD2.F32 R82, -RZ, R3.reuse.H0_H0 ;  /* 0x20000003ff527230 */ /* 0x100fe20000004100 */
[----:B------:R-:W-:Y:S01]  /*7970*/  ISETP.NE.AND P6, PT, R189, RZ, PT ;  /* 0x000000ffbd00720c */ /* 0x000fe20003fc5270 */
[----:B------:R-:W-:Y:S01]  /*7980*/  HADD2.F32 R79, -RZ, R3.H1_H1 ;  /* 0x30000003ff4f7230 */ /* 0x000fe20000004100 */
[----:B------:R-:W-:Y:S01]  /*7990*/  F2FP.F16.E4M3.UNPACK_B R3, R143.H1 ;  /* 0x0000008fff03723e */ /* 0x000fe200030006ff */
[--C-:B------:R-:W-:Y:S02]  /*79a0*/  HADD2.F32 R84, -RZ, R0.reuse.H0_H0 ;  /* 0x20000000ff547230 */ /* 0x100fe40000004100 */
[----:B------:R-:W-:Y:S01]  /*79b0*/  HADD2.F32 R81, -RZ, R0.H1_H1 ;  /* 0x30000000ff517230 */ /* 0x000fe20000004100 */
[-C--:B------:R-:W-:Y:S01]  /*79c0*/  F2FP.F16.E4M3.UNPACK_B R0, R144.reuse ;  /* 0x00000090ff00723e */ /* 0x080fe200020006ff */
[--C-:B------:R-:W-:Y:S02]  /*79d0*/  HADD2.F32 R86, -RZ, R4.reuse.H0_H0 ;  /* 0x20000004ff567230 */ /* 0x100fe40000004100 */
[----:B------:R-:W-:Y:S01]  /*79e0*/  HADD2.F32 R83, -RZ, R4.H1_H1 ;  /* 0x30000004ff537230 */ /* 0x000fe20000004100 */
[-C--:B------:R-:W-:Y:S01]  /*79f0*/  F2FP.F16.E4M3.UNPACK_B R4, R145.reuse ;  /* 0x00000091ff04723e */ /* 0x080fe200020006ff */
[--C-:B------:R-:W-:Y:S02]  /*7a00*/  HADD2.F32 R90, -RZ, R0.reuse.H0_H0 ;  /* 0x20000000ff5a7230 */ /* 0x100fe40000004100 */
[----:B------:R-:W-:Y:S01]  /*7a10*/  HADD2.F32 R87, -RZ, R0.H1_H1 ;  /* 0x30000000ff577230 */ /* 0x000fe20000004100 */
[----:B------:R-:W-:Y:S01]  /*7a20*/  F2FP.F16.E4M3.UNPACK_B R0, R145.H1 ;  /* 0x00000091ff00723e */ /* 0x000fe200030006ff */
[--C-:B------:R-:W-:Y:S02]  /*7a30*/  HADD2.F32 R88, -RZ, R3.reuse.H0_H0 ;  /* 0x20000003ff587230 */ /* 0x100fe40000004100 */
[----:B------:R-:W-:Y:S01]  /*7a40*/  HADD2.F32 R85, -RZ, R3.H1_H1 ;  /* 0x30000003ff557230 */ /* 0x000fe20000004100 */
[----:B------:R-:W-:Y:S01]  /*7a50*/  F2FP.F16.E4M3.UNPACK_B R3, R144.H1 ;  /* 0x00000090ff03723e */ /* 0x000fe200030006ff */
[--C-:B------:R-:W-:Y:S02]  /*7a60*/  HADD2.F32 R96, -RZ, R0.reuse.H0_H0 ;  /* 0x20000000ff607230 */ /* 0x100fe40000004100 */
[----:B------:R-:W-:Y:S01]  /*7a70*/  HADD2.F32 R93, -RZ, R0.H1_H1 ;  /* 0x30000000ff5d7230 */ /* 0x000fe20000004100 */
[-C--:B------:R-:W-:Y:S01]  /*7a80*/  F2FP.F16.E4M3.UNPACK_B R0, R146.reuse.H1 ;  /* 0x00000092ff00723e */ /* 0x080fe200030006ff */
[--C-:B------:R-:W-:Y:S02]  /*7a90*/  HADD2.F32 R94, -RZ, R4.reuse.H0_H0 ;  /* 0x20000004ff5e7230 */ /* 0x100fe40000004100 */
[----:B------:R-:W-:Y:S01]  /*7aa0*/  HADD2.F32 R91, -RZ, R4.H1_H1 ;  /* 0x30000004ff5b7230 */ /* 0x000fe20000004100 */
[----:B------:R-:W-:Y:S01]  /*7ab0*/  F2FP.F16.E4M3.UNPACK_B R4, R147 ;  /* 0x00000093ff04723e */ /* 0x000fe200020006ff */
[--C-:B------:R-:W-:Y:S02]  /*7ac0*/  HADD2.F32 R92, -RZ, R3.reuse.H0_H0 ;  /* 0x20000003ff5c7230 */ /* 0x100fe40000004100 */
[----:B------:R-:W-:Y:S01]  /*7ad0*/  HADD2.F32 R89, -RZ, R3.H1_H1 ;  /* 0x30000003ff597230 */ /* 0x000fe20000004100 */
[----:B------:R-:W-:Y:S01]  /*7ae0*/  F2FP.F16.E4M3.UNPACK_B R3, R146 ;  /* 0x00000092ff03723e */ /* 0x000fe200020006ff */
[--C-:B------:R-:W-:Y:S02]  /*7af0*/  HADD2.F32 R100, -RZ, R0.reuse.H0_H0 ;  /* 0x20000000ff647230 */ /* 0x100fe40000004100 */
[----:B------:R-:W-:Y:S01]  /*7b00*/  HADD2.F32 R97, -RZ, R0.H1_H1 ;  /* 0x30000000ff617230 */ /* 0x000fe20000004100 */
[-C--:B------:R-:W-:Y:S01]  /*7b10*/  F2FP.F16.E4M3.UNPACK_B R0, R148.reuse ;  /* 0x00000094ff00723e */ /* 0x080fe200020006ff */
[--C-:B------:R-:W-:Y:S02]  /*7b20*/  HADD2.F32 R102, -RZ, R4.reuse.H0_H0 ;  /* 0x20000004ff667230 */ /* 0x100fe40000004100 */
[----:B------:R-:W-:Y:S01]  /*7b30*/  HADD2.F32 R99, -RZ, R4.H1_H1 ;  /* 0x30000004ff637230 */ /* 0x000fe20000004100 */
[----:B------:R-:W-:Y:S01]  /*7b40*/  F2FP.F16.E4M3.UNPACK_B R4, R149 ;  /* 0x00000095ff04723e */ /* 0x000fe200020006ff */
[--C-:B------:R-:W-:Y:S02]  /*7b50*/  HADD2.F32 R98, -RZ, R3.reuse.H0_H0 ;  /* 0x20000003ff627230 */ /* 0x100fe40000004100 */
[----:B------:R-:W-:Y:S01]  /*7b60*/  HADD2.F32 R95, -RZ, R3.H1_H1 ;  /* 0x30000003ff5f7230 */ /* 0x000fe20000004100 */
[----:B------:R-:W-:Y:S01]  /*7b70*/  F2FP.F16.E4M3.UNPACK_B R3, R147.H1 ;  /* 0x00000093ff03723e */ /* 0x000fe200030006ff */
[--C-:B------:R-:W-:Y:S02]  /*7b80*/  HADD2.F32 R106, -RZ, R0.reuse.H0_H0 ;  /* 0x20000000ff6a7230 */ /* 0x100fe40000004100 */
[----:B------:R-:W-:Y:S01]  /*7b90*/  HADD2.F32 R103, -RZ, R0.H1_H1 ;  /* 0x30000000ff677230 */ /* 0x000fe20000004100 */
[----:B------:R-:W-:Y:S01]  /*7ba0*/  F2FP.F16.E4M3.UNPACK_B R0, R148.H1 ;  /* 0x00000094ff00723e */ /* 0x000fe200030006ff */
[--C-:B------:R-:W-:Y:S02]  /*7bb0*/  HADD2.F32 R110, -RZ, R4.reuse.H0_H0 ;  /* 0x20000004ff6e7230 */ /* 0x100fe40000004100 */
[----:B------:R-:W-:Y:S02]  /*7bc0*/  HADD2.F32 R107, -RZ, R4.H1_H1 ;  /* 0x30000004ff6b7230 */ /* 0x000fe40000004100 */
[--C-:B------:R-:W-:Y:S01]  /*7bd0*/  HADD2.F32 R104, -RZ, R3.reuse.H0_H0 ;  /* 0x20000003ff687230 */ /* 0x100fe20000004100 */
[----:B------:R-:W1:Y:S01]  /*7be0*/  LDTM.x64 R4, tmem[UR4+0x40] ;  /* 0x00004004000479ee */ /* 0x000e620008340000 */
[----:B------:R-:W-:Y:S01]  /*7bf0*/  HADD2.F32 R101, -RZ, R3.H1_H1 ;  /* 0x30000003ff657230 */ /* 0x000fe20000004100 */
[----:B------:R-:W-:Y:S01]  /*7c00*/  F2FP.F16.E4M3.UNPACK_B R3, R149.H1 ;  /* 0x00000095ff03723e */ /* 0x000fe200030006ff */
        /* <DEDUP_REMOVED lines=14> */
[----:B------:R-:W-:Y:S01]  /*7cf0*/  F2FP.F16.E4M3.UNPACK_B R0, R152.H1 ;  /* 0x00000098ff00723e */ /* 0x000fe200030006ff */
[--C-:B------:R-:W-:Y:S02]  /*7d00*/  HADD2.F32 R122, -RZ, R3.reuse.H0_H0 ;  /* 0x20000003ff7a7230 */ /* 0x100fe40000004100 */
[C---:B-1----:R-:W-:Y:S01]  /*7d10*/  FMUL R7, R70.reuse, R7 ;  /* 0x0000000746077220 */ /* 0x042fe20000400000 */
        /* <DEDUP_REMOVED lines=10> */
[C---:B------:R-:W-:Y:S01]  /*7dc0*/  FMUL R0, R70.reuse, R4 ;  /* 0x0000000446007220 */ /* 0x040fe20000400000 */
[--C-:B------:R-:W-:Y:S01]  /*7dd0*/  HADD2.F32 R130, -RZ, R127.reuse.H0_H0 ;  /* 0x2000007fff827230 */ /* 0x100fe20000004100 */
[----:B------:R-:W-:Y:S01]  /*7de0*/  F2FP.F16.E4M3.UNPACK_B R4, R155 ;  /* 0x0000009bff04723e */ /* 0x000fe200020006ff */
[----:B------:R-:W-:Y:S02]  /*7df0*/  HADD2.F32 R127, -RZ, R127.H1_H1 ;  /* 0x3000007fff7f7230 */ /* 0x000fe40000004100 */
[C---:B------:R-:W-:Y:S01]  /*7e00*/  FFMA R0, R73.reuse, R2, R0 ;  /* 0x0000000249007223 */ /* 0x040fe20000000000 */
[C---:B------:R-:W-:Y:S01]  /*7e10*/  FMUL R2, R70.reuse, R5 ;  /* 0x0000000546027220 */ /* 0x040fe20000400000 */
[--C-:B------:R-:W-:Y:S01]  /*7e20*/  HADD2.F32 R132, -RZ, R3.reuse.H0_H0 ;  /* 0x20000003ff847230 */ /* 0x100fe20000004100 */
[----:B------:R-:W-:Y:S01]  /*7e30*/  F2FP.F16.E4M3.UNPACK_B R5, R155.H1 ;  /* 0x0000009bff05723e */ /* 0x000fe200030006ff */
[----:B------:R-:W-:Y:S02]  /*7e40*/  HADD2.F32 R129, -RZ, R3.H1_H1 ;  /* 0x30000003ff817230 */ /* 0x000fe40000004100 */
[C---:B------:R-:W-:Y:S01]  /*7e50*/  FFMA R2, R73.reuse, R72, R2 ;  /* 0x0000004849027223 */ /* 0x040fe20000000002 */
[--C-:B------:R-:W-:Y:S02]  /*7e60*/  HADD2.F32 R72, -RZ, R4.reuse.H0_H0 ;  /* 0x20000004ff487230 */ /* 0x100fe40000004100 */
[C---:B------:R-:W-:Y:S01]  /*7e70*/  FMUL R3, R70.reuse, R6 ;  /* 0x0000000646037220 */ /* 0x040fe20000400000 */
[----:B------:R-:W-:Y:S02]  /*7e80*/  HADD2.F32 R131, -RZ, R4.H1_H1 ;  /* 0x30000004ff837230 */ /* 0x000fe40000004100 */
[C---:B------:R-:W-:Y:S01]  /*7e90*/  FMUL R4, R70.reuse, R9 ;  /* 0x0000000946047220 */ /* 0x040fe20000400000 */
[--C-:B------:R-:W-:Y:S02]  /*7ea0*/  HADD2.F32 R133, -RZ, R5.reuse.H1_H1 ;  /* 0x30000005ff857230 */ /* 0x100fe40000004100 */
[C---:B------:R-:W-:Y:S01]  /*7eb0*/  FFMA R3, R73.reuse, R74, R3 ;  /* 0x0000004a49037223 */ /* 0x040fe20000000003 */
[----:B------:R-:W-:Y:S01]  /*7ec0*/  FFMA R7, R73, R76, R7 ;  /* 0x0000004c49077223 */ /* 0x000fe20000000007 */
[----:B------:R-:W-:Y:S02]  /*7ed0*/  HADD2.F32 R74, -RZ, R5.H0_H0 ;  /* 0x20000005ff4a7230 */ /* 0x000fe40000004100 */
[C---:B------:R-:W-:Y:S01]  /*7ee0*/  FMUL R5, R70.reuse, R10 ;  /* 0x0000000a46057220 */ /* 0x040fe20000400000 */
[C---:B------:R-:W-:Y:S01]  /*7ef0*/  FMUL R6, R70.reuse, R11 ;  /* 0x0000000b46067220 */ /* 0x040fe20000400000 */
[C---:B------:R-:W-:Y:S01]  /*7f00*/  FMUL R11, R70.reuse, R16 ;  /* 0x00000010460b7220 */ /* 0x040fe20000400000 */
[----:B------:R-:W-:Y:S01]  /*7f10*/  F2FP.SATFINITE.E4M3.F32.PACK_AB_MERGE_C R135, R7, R3, RZ ;  /* 0x000000030787723e */ /* 0x000fe200048070ff */
[C---:B------:R-:W-:Y:S01]  /*7f20*/  FMUL R3, R70.reuse, R8 ;  /* 0x0000000846037220 */ /* 0x040fe20000400000 */
[C---:B------:R-:W-:Y:S01]  /*7f30*/  FMUL R7, R70.reuse, R12 ;  /* 0x0000000c46077220 */ /* 0x040fe20000400000 */
[C---:B------:R-:W-:Y:S01]  /*7f40*/  FMUL R8, R70.reuse, R13 ;  /* 0x0000000d46087220 */ /* 0x040fe20000400000 */
[C---:B------:R-:W-:Y:S01]  /*7f50*/  FMUL R12, R70.reuse, R17 ;  /* 0x00000011460c7220 */ /* 0x040fe20000400000 */
[C---:B------:R-:W-:Y:S01]  /*7f60*/  FFMA R3, R73.reuse, R78, R3 ;  /* 0x0000004e49037223 */ /* 0x040fe20000000003 */
[C---:B------:R-:W-:Y:S01]  /*7f70*/  FFMA R4, R73.reuse, R75, R4 ;  /* 0x0000004b49047223 */ /* 0x040fe20000000004 */
[C---:B------:R-:W-:Y:S01]  /*7f80*/  FFMA R5, R73.reuse, R80, R5 ;  /* 0x0000005049057223 */ /* 0x040fe20000000005 */
[C---:B------:R-:W-:Y:S01]  /*7f90*/  FFMA R6, R73.reuse, R77, R6 ;  /* 0x0000004d49067223 */ /* 0x040fe20000000006 */
[C---:B------:R-:W-:Y:S01]  /*7fa0*/  FFMA R7, R73.reuse, R82, R7 ;  /* 0x0000005249077223 */ /* 0x040fe20000000007 */
[C---:B------:R-:W-:Y:S01]  /*7fb0*/  FFMA R8, R73.reuse, R79, R8 ;  /* 0x0000004f49087223 */ /* 0x040fe20000000008 */
[C---:B------:R-:W-:Y:S01]  /*7fc0*/  FMUL R16, R70.reuse, R21 ;  /* 0x0000001546107220 */ /* 0x040fe20000400000 */
[----:B------:R-:W-:Y:S01]  /*7fd0*/  FMUL R9, R70, R14 ;  /* 0x0000000e46097220 */ /* 0x000fe20000400000 */
[----:B------:R-:W-:Y:S01]  /*7fe0*/  F2FP.SATFINITE.E4M3.F32.PACK_AB_MERGE_C R5, R6, R5, RZ ;  /* 0x000000050605723e */ /* 0x000fe200048070ff */
[C---:B------:R-:W-:Y:S01]  /*7ff0*/  FMUL R10, R70.reuse, R15 ;  /* 0x0000000f460a7220 */ /* 0x040fe20000400000 */
[C---:B------:R-:W-:Y:S01]  /*8000*/  FMUL R15, R70.reuse, R20 ;  /* 0x00000014460f7220 */ /* 0x040fe20000400000 */
[C---:B------:R-:W-:Y:S01]  /*8010*/  FFMA R9, R73.reuse, R84, R9 ;  /* 0x0000005449097223 */ /* 0x040fe20000000009 */
[C---:B------:R-:W-:Y:S01]  /*8020*/  FMUL R20, R70.reuse, R25 ;  /* 0x0000001946147220 */ /* 0x040fe20000400000 */
[C---:B------:R-:W-:Y:S01]  /*8030*/  FFMA R10, R73.reuse, R81, R10 ;  /* 0x00000051490a7223 */ /* 0x040fe2000000000a */
[C---:B------:R-:W-:Y:S01]  /*8040*/  FFMA R11, R73.reuse, R86, R11 ;  /* 0x00000056490b7223 */ /* 0x040fe2000000000b */
[C---:B------:R-:W-:Y:S01]  /*8050*/  FFMA R12, R73.reuse, R83, R12 ;  /* 0x00000053490c7223 */ /* 0x040fe2000000000c */
[C---:B------:R-:W-:Y:S01]  /*8060*/  FMUL R13, R70.reuse, R18 ;  /* 0x00000012460d7220 */ /* 0x040fe20000400000 */
[----:B------:R-:W-:Y:S01]  /*8070*/  FMUL R14, R70, R19 ;  /* 0x00000013460e7220 */ /* 0x000fe20000400000 */
[----:B------:R-:W-:Y:S01]  /*8080*/  F2FP.SATFINITE.E4M3.F32.PACK_AB_MERGE_C R9, R10, R9, RZ ;  /* 0x000000090a09723e */ /* 0x000fe200048070ff */
[C---:B------:R-:W-:Y:S01]  /*8090*/  FMUL R19, R70.reuse, R24 ;  /* 0x0000001846137220 */ /* 0x040fe20000400000 */
        /* <DEDUP_REMOVED lines=17> */
[----:B------:R-:W-:Y:S01]  /*81b0*/  FMUL R27, R70, R32 ;  /* 0x00000020461b7220 */ /* 0x000fe20000400000 */
[C---:B------:R-:W-:Y:S01]  /*81c0*/  FFMA R21, R73.reuse, R96, R21 ;  /* 0x0000006049157223 */ /* 0x040fe20000000015 */
[C---:B------:R-:W-:Y:S01]  /*81d0*/  FFMA R22, R73.reuse, R93, R22 ;  /* 0x0000005d49167223 */ /* 0x040fe20000000016 */
[----:B------:R-:W-:Y:S01]  /*81e0*/  F2FP.SATFINITE.E4M3.F32.PACK_AB_MERGE_C R16, R16, R15, R17 ;  /* 0x0000000f1010723e */ /* 0x000fe20004807011 */
[C---:B------:R-:W-:Y:S01]  /*81f0*/  FFMA R23, R73.reuse, R98, R23 ;  /* 0x0000006249177223 */ /* 0x040fe20000000017 */
[C---:B------:R-:W-:Y:S01]  /*8200*/  FFMA R24, R73.reuse, R95, R24 ;  /* 0x0000005f49187223 */ /* 0x040fe20000000018 */
[----:B------:R-:W-:Y:S01]  /*8210*/  FMUL R32, R70, R37 ;  /* 0x0000002546207220 */ /* 0x000fe20000400000 */
[----:B------:R-:W-:Y:S01]  /*8220*/  F2FP.SATFINITE.E4M3.F32.PACK_AB_MERGE_C R21, R22, R21, RZ ;  /* 0x000000151615723e */ /* 0x000fe200048070ff */
[C---:B------:R-:W-:Y:S01]  /*8230*/  FMUL R25, R70.reuse, R30 ;  /* 0x0000001e46197220 */ /* 0x040fe20000400000 */
[C---:B------:R-:W-:Y:S01]  /*8240*/  FMUL R26, R70.reuse, R31 ;  /* 0x0000001f461a7220 */ /* 0x040fe20000400000 */
[----:B------:R-:W-:Y:S01]  /*8250*/  FMUL R31, R70, R36 ;  /* 0x00000024461f7220 */ /* 0x000fe20000400000 */
[----:B------:R-:W-:Y:S01]  /*8260*/  F2FP.SATFINITE.E4M3.F32.PACK_AB_MERGE_C R17, R20, R19, R21 ;  /* 0x000000131411723e */ /* 0x000fe20004807015 */
        /* <DEDUP_REMOVED lines=8> */
[----:B------:R-:W-:Y:S01]  /*82f0*/  FMUL R35, R70, R40 ;  /* 0x0000002846237220 */ /* 0x000fe20000400000 */
[C---:B------:R-:W-:Y:S01]  /*8300*/  FFMA R29, R73.reuse, R104, R29 ;  /* 0x00000068491d7223 */ /* 0x040fe2000000001d */
[----:B------:R-:W-:Y:S01]  /*8310*/  F2FP.SATFINITE.E4M3.F32.PACK_AB_MERGE_C R18, R24, R23, R18 ;  /* 0x000000171812723e */ /* 0x000fe20004807012 */
        /* <DEDUP_REMOVED lines=22> */
[C---:B------:R-:W-:Y:S01]  /*8480*/  FMUL R41, R70.reuse, R46 ;  /* 0x0000002e46297220 */ /* 0x040fe20000400000 */
[C---:B------:R-:W-:Y:S01]  /*8490*/  FMUL R42, R70.reuse, R47 ;  /* 0x0000002f462a7220 */ /* 0x040fe20000400000 */
        /* <DEDUP_REMOVED lines=8> */
[C---:B------:R-:W-:Y:S01]  /*8520*/  FMUL R47, R70.reuse, R52 ;  /* 0x00000034462f7220 */ /* 0x040fe20000400000 */
        /* <DEDUP_REMOVED lines=10> */
[C---:B------:R-:W-:Y:S01]  /*85d0*/  FFMA R45, R73.reuse, R120, R45 ;  /* 0x00000078492d7223 */ /* 0x040fe2000000002d */
[C---:B------:R-:W-:Y:S01]  /*85e0*/  FMUL R59, R70.reuse, R64 ;  /* 0x00000040463b7220 */ /* 0x040fe20000400000 */
[C---:B------:R-:W-:Y:S01]  /*85f0*/  FMUL R60, R70.reuse, R65 ;  /* 0x00000041463c7220 */ /* 0x040fe20000400000 */
[C---:B------:R-:W-:Y:S01]  /*8600*/  FMUL R61, R70.reuse, R66 ;  /* 0x00000042463d7220 */ /* 0x040fe20000400000 */
[----:B------:R-:W-:Y:S01]  /*8610*/  FMUL R62, R70, R67 ;  /* 0x00000043463e7220 */ /* 0x000fe20000400000 */
[C---:B------:R-:W-:Y:S01]  /*8620*/  FFMA R46, R73.reuse, R117, R46 ;  /* 0x00000075492e7223 */ /* 0x040fe2000000002e */
[----:B------:R-:W-:Y:S01]  /*8630*/  F2FP.SATFINITE.E4M3.F32.PACK_AB_MERGE_C R64, R2, R0, R135 ;  /* 0x000000000240723e */ /* 0x000fe20004807087 */
[C---:B------:R-:W-:Y:S01]  /*8640*/  FFMA R47, R73.reuse, R122, R47 ;  /* 0x0000007a492f7223 */ /* 0x040fe2000000002f */
[----:B------:R-:W-:Y:S01]  /*8650*/  F2FP.SATFINITE.E4M3.F32.PACK_AB_MERGE_C R65, R4, R3, R5 ;  /* 0x000000030441723e */ /* 0x000fe20004807005 */
[C---:B------:R-:W-:Y:S01]  /*8660*/  FFMA R48, R73.reuse, R119, R48 ;  /* 0x0000007749307223 */ /* 0x040fe20000000030 */
[----:B------:R-:W-:Y:S01]  /*8670*/  F2FP.SATFINITE.E4M3.F32.PACK_AB_MERGE_C R66, R8, R7, R9 ;  /* 0x000000070842723e */ /* 0x000fe20004807009 */
[C---:B------:R-:W-:Y:S01]  /*8680*/  FFMA R49, R73.reuse, R124, R49 ;  /* 0x0000007c49317223 */ /* 0x040fe20000000031 */
[----:B------:R-:W-:Y:S01]  /*8690*/  F2FP.SATFINITE.E4M3.F32.PACK_AB_MERGE_C R67, R12, R11, R13 ;  /* 0x0000000b0c43723e */ /* 0x000fe2000480700d */
[----:B------:R-:W-:Y:S01]  /*86a0*/  FMUL R53, R70, R58 ;  /* 0x0000003a46357220 */ /* 0x000fe20000400000 */
[C---:B------:R-:W-:Y:S01]  /*86b0*/  FFMA R50, R73.reuse, R121, R50 ;  /* 0x0000007949327223 */ /* 0x040fe20000000032 */
[C---:B------:R-:W-:Y:S01]  /*86c0*/  FFMA R51, R73.reuse, R126, R51 ;  /* 0x0000007e49337223 */ /* 0x040fe20000000033 */
[C---:B------:R-:W-:Y:S01]  /*86d0*/  FFMA R52, R73.reuse, R123, R52 ;  /* 0x0000007b49347223 */ /* 0x040fe20000000034 */
[----:B------:R1:W-:Y:S01]  /*86e0*/  STS.128 [R137+UR44+0xa200], R64 ;  /* 0x00a2004089007988 */ /* 0x0003e20008000c2c */
[C---:B------:R-:W-:Y:S01]  /*86f0*/  FFMA R53, R73.reuse, R128, R53 ;  /* 0x0000008049357223 */ /* 0x040fe20000000035 */
[----:B------:R-:W-:Y:S01]  /*8700*/  F2FP.SATFINITE.E4M3.F32.PACK_AB_MERGE_C R37, R38, R37, RZ ;  /* 0x000000252625723e */ /* 0x000fe200048070ff */
[C---:B------:R-:W-:Y:S01]  /*8710*/  FFMA R54, R73.reuse, R125, R54 ;  /* 0x0000007d49367223 */ /* 0x040fe20000000036 */
[----:B------:R-:W-:Y:S01]  /*8720*/  FMUL R58, R70, R63 ;  /* 0x0000003f463a7220 */ /* 0x000fe20000400000 */
[C---:B------:R-:W-:Y:S01]  /*8730*/  FFMA R55, R73.reuse, R130, R55 ;  /* 0x0000008249377223 */ /* 0x040fe20000000037 */
[C---:B------:R-:W-:Y:S01]  /*8740*/  FFMA R56, R73.reuse, R127, R56 ;  /* 0x0000007f49387223 */ /* 0x040fe20000000038 */
[C---:B------:R-:W-:Y:S01]  /*8750*/  FFMA R57, R73.reuse, R132, R57 ;  /* 0x0000008449397223 */ /* 0x040fe20000000039 */
[----:B------:R1:W-:Y:S01]  /*8760*/  STS.128 [R176+0xa010], R16 ;  /* 0x00a01010b0007388 */ /* 0x0003e20000000c00 */
[----:B------:R-:W-:Y:S01]  /*8770*/  F2FP.SATFINITE.E4M3.F32.PACK_AB_MERGE_C R33, R36, R35, R37 ;  /* 0x000000232421723e */ /* 0x000fe20004807025 */
[C---:B------:R-:W-:Y:S01]  /*8780*/  FFMA R58, R73.reuse, R129, R58 ;  /* 0x00000081493a7223 */ /* 0x040fe2000000003a */
[----:B------:R-:W-:Y:S01]  /*8790*/  F2FP.SATFINITE.E4M3.F32.PACK_AB_MERGE_C R34, R42, R41, RZ ;  /* 0x000000292a22723e */ /* 0x000fe200048070ff */
[C---:B------:R-:W-:Y:S01]  /*87a0*/  FFMA R59, R73.reuse, R72, R59 ;  /* 0x00000048493b7223 */ /* 0x040fe2000000003b */
[----:B------:R-:W-:Y:S01]  /*87b0*/  F2FP.SATFINITE.E4M3.F32.PACK_AB_MERGE_C R35, R46, R45, RZ ;  /* 0x0000002d2e23723e */ /* 0x000fe200048070ff */
        /* <DEDUP_REMOVED lines=25> */
[----:B------:R-:W-:Y:S02]  /*8950*/  UIADD3 UR4, UP0, UPT, UR62, 0x680, URZ ;  /* 0x000006803e047890 */ /* 0x000fe4000ff1e0ff */
[----:B------:R-:W-:Y:S02]  /*8960*/  UIADD3 UR9, UPT, UPT, UR49, 0x40, URZ ;  /* 0x0000004031097890 */ /* 0x000fe4000fffe0ff */
[----:B------:R-:W-:Y:S02]  /*8970*/  UIADD3 UR8, UPT, UPT, UR44, 0xa200, URZ ;  /* 0x0000a2002c087890 */ /* 0x000fe4000fffe0ff */
[----:B------:R-:W-:Y:S01]  /*8980*/  UIADD3.X UR5, UPT, UPT, URZ, UR63, URZ, UP0, !UPT ;  /* 0x0000003fff057290 */ /* 0x000fe200087fe4ff */
[----:B------:R-:W-:Y:S01]  /*8990*/  UMOV UR10, UR50 ;  /* 0x00000032000a7c82 */ /* 0x000fe20008000000 */
[----:B------:R-:W-:Y:S07]  /*89a0*/  UMOV UR11, UR36 ;  /* 0x00000024000b7c82 */ /* 0x000fee0008000000 */
[----:B------:R2:W-:Y:S01]  /*89b0*/  UTMASTG.3D [UR8], [UR4] ;  /* 0x00000008040073b5 */ /* 0x0005e20008010000 */
[----:B------:R0:W-:Y:S01]  /*89c0*/  UTMACMDFLUSH ;  /* 0x00000000000079b7 */ /* 0x0001e20000000000 */
[----:B--2---:R-:W-:Y:S04]  /*89d0*/  DEPBAR.LE SB0, 0x1 ;  /* 0x000080400000791a */ /* 0x004fe80000000000 */
.L_x_113:
[----:B------:R-:W-:Y:S05]  /*89e0*/  BSYNC.RECONVERGENT B0 ;  /* 0x0000000000007941 */ /* 0x000fea0003800200 */
.L_x_112:
        /* <DEDUP_REMOVED lines=17> */
.L_x_117:
[----:B------:R-:W-:Y:S05]  /*8b00*/  BSYNC B0 ;  /* 0x0000000000007941 */ /* 0x000fea0003800000 */
.L_x_116:
        /* <DEDUP_REMOVED lines=15> */
[----:B------:R-:W-:Y:S02]  /*8c00*/  SEL R0, RZ, 0x1, P0 ;  /* 0x00000001ff007807 */ /* 0x000fe40000000000 */
[----:B------:R-:W-:Y:S02]  /*8c10*/  SEL R166, R166, RZ, P0 ;  /* 0x000000ffa6a67207 */ /* 0x000fe40000000000 */
[----:B------:R-:W-:Y:S01]  /*8c20*/  LOP3.LUT R165, R165, R0, RZ, 0x3c, !PT ;  /* 0x00000000a5a57212 */ /* 0x000fe200078e3cff */
[----:B-----5:R2:W-:Y:S06]  /*8c30*/  SYNCS.ARRIVE.TRANS64.RED.A1T0 RZ, [R2+URZ], RZ ;  /* 0x000000ff02ff79a7 */ /* 0x0205ec00081004ff */
.L_x_115:
[----:B------:R-:W-:Y:S05]  /*8c40*/  BSYNC B1 ;  /* 0x0000000000017941 */ /* 0x000fea0003800000 */
.L_x_114:
[----:B------:R-:W-:Y:S01]  /*8c50*/  VIADD R0, R71, 0x80 ;  /* 0x0000008047007836 */ /* 0x000fe20000000000 */
[----:B------:R-:W-:Y:S04]  /*8c60*/  BSSY.RECONVERGENT B6, `(.L_x_119) ;  /* 0x0000015000067945 */ /* 0x000fe80003800200 */
[----:B------:R-:W-:Y:S04]  /*8c70*/  SHF.R.U32.HI R0, RZ, 0x15, R0 ;  /* 0x00000015ff007819 */ /* 0x000fe80000011600 */
[----:B------:R-:W-:Y:S11]  /*8c80*/  LOP3.LUT P0, RZ, R0, 0x3, R159, 0x48, !PT ;  /* 0x0000000300ff7812 */ /* 0x000ff6000780489f */
[----:B------:R-:W-:Y:S02]  /*8c90*/  @!UPT UIADD3 URZ, UPT, UPT, URZ, URZ, URZ ;  /* 0x000000fffffff290 */ /* 0x000fe4000fffe0ff */
[----:B------:R-:W-:Y:S05]  /*8ca0*/  @!P0 BRA `(.L_x_120) ;  /* 0x0000000000408947 */ /* 0x000fea0003800000 */
[----:B------:R-:W5:Y:S01]  /*8cb0*/  LDCU.64 UR8, c[0x4][0x78] ;  /* 0x01000f00ff0877ac */ /* 0x000f620008000a00 */
[----:B--2---:R-:W-:Y:S01]  /*8cc0*/  MOV R3, 0x0 ;  /* 0x0000000000037802 */ /* 0x004fe20000000f00 */
[----:B------:R-:W-:Y:S02]  /*8cd0*/  HFMA2 R12, -RZ, RZ, 0, 5.9604644775390625e-08 ;  /* 0x00000001ff0c7431 */ /* 0x000fe400000001ff */
[----:B------:R-:W-:Y:S02]  /*8ce0*/  IMAD.MOV.U32 R8, RZ, RZ, 0x192 ;  /* 0x00000192ff087424 */ /* 0x000fe400078e00ff */
[----:B------:R-:W-:Y:S01]  /*8cf0*/  IMAD.MOV.U32 R13, RZ, RZ, RZ ;  /* 0x000000ffff0d7224 */ /* 0x000fe200078e00ff */
[----:B------:R-:W2:Y:S01]  /*8d00*/  LDCU.64 UR6, c[0x4][0x80] ;  /* 0x01001000ff0677ac */ /* 0x000ea20008000a00 */
[----:B------:R-:W1:Y:S01]  /*8d10*/  LDC.64 R2, c[0x4][R3] ;  /* 0x0100000003027b82 */ /* 0x000e620000000a00 */
[----:B------:R-:W3:Y:S01]  /*8d20*/  LDCU.64 UR4, c[0x4][0x18] ;  /* 0x01000300ff0477ac */ /* 0x000ee20008000a00 */
[----:B-----5:R-:W-:Y:S01]  /*8d30*/  MOV R5, UR9 ;  /* 0x0000000900057c02 */ /* 0x020fe20008000f00 */
[----:B------:R-:W-:Y:S01]  /*8d40*/  IMAD.U32 R4, RZ, RZ, UR8 ;  /* 0x00000008ff047e24 */ /* 0x000fe2000f8e00ff */
[----:B--2---:R-:W-:Y:S01]  /*8d50*/  MOV R7, UR7 ;  /* 0x0000000700077c02 */ /* 0x004fe20008000f00 */
[----:B------:R-:W-:Y:S01]  /*8d60*/  IMAD.U32 R6, RZ, RZ, UR6 ;  /* 0x00000006ff067e24 */ /* 0x000fe2000f8e00ff */
[----:B---3--:R-:W-:Y:S01]  /*8d70*/  MOV R11, UR5 ;  /* 0x00000005000b7c02 */ /* 0x008fe20008000f00 */
[----:B------:R-:W-:Y:S02]  /*8d80*/  IMAD.U32 R10, RZ, RZ, UR4 ;  /* 0x00000004ff0a7e24 */ /* 0x000fe4000f8e00ff */
[----:B------:R-:W-:Y:S07]  /*8d90*/  LEPC R20, `(.L_x_120) ;  /* 0x000000001014794e */ /* 0x000fee0000000000 */
[----:B-1--4-:R-:W-:Y:S05]  /*8da0*/  CALL.ABS.NOINC R2 ;  /* 0x0000000002007343 */ /* 0x012fea0003c00000 */
.L_x_120:
[----:B------:R-:W-:Y:S05]  /*8db0*/  BSYNC.RECONVERGENT B6 ;  /* 0x0000000000067941 */ /* 0x000fea0003800200 */
.L_x_119:
[----:B--23--:R-:W-:Y:S01]  /*8dc0*/  F2FP.F16.E4M3.UNPACK_B R4, R141 ;  /* 0x0000008dff04723e */ /* 0x00cfe200020006ff */
        /* <DEDUP_REMOVED lines=13> */
[----:B----4-:R-:W-:Y:S01]  /*8ea0*/  F2FP.F16.E4M3.UNPACK_B R117, R151.H1 ;  /* 0x00000097ff75723e */ /* 0x010fe200030006ff */
        /* <DEDUP_REMOVED lines=261> */
[----:B------:R-:W-:Y:S02]  /*9f00*/  UIADD3 UR4, UPT, UPT, UR44, 0x8200, URZ ;  /* 0x000082002c047890 */ /* 0x000fe4000fffe0ff */
[----:B------:R-:W-:Y:S01]  /*9f10*/  UIADD3 UR9, UPT, UPT, UR49, 0x80, URZ ;  /* 0x0000008031097890 */ /* 0x000fe2000fffe0ff */
[----:B------:R-:W-:Y:S01]  /*9f20*/  UMOV UR10, UR50 ;  /* 0x00000032000a7c82 */ /* 0x000fe20008000000 */
[----:B------:R-:W-:Y:S02]  /*9f30*/  UMOV UR11, UR36 ;  /* 0x00000024000b7c82 */ /* 0x000fe40008000000 */
        /* <DEDUP_REMOVED lines=8> */
.L_x_122:
[----:B------:R-:W-:Y:S05]  /*9fc0*/  BSYNC.RECONVERGENT B0 ;  /* 0x0000000000007941 */ /* 0x000fea0003800200 */
.L_x_121:
        /* <DEDUP_REMOVED lines=17> */
.L_x_126:
[----:B------:R-:W-:Y:S05]  /*a0e0*/  BSYNC B0 ;  /* 0x0000000000007941 */ /* 0x000fea0003800000 */
.L_x_125:
        /* <DEDUP_REMOVED lines=19> */
.L_x_124:
[----:B------:R-:W-:Y:S05]  /*a220*/  BSYNC B1 ;  /* 0x0000000000017941 */ /* 0x000fea0003800000 */
.L_x_123:
[----:B------:R-:W-:Y:S05]  /*a230*/  VIADD R0, R71, 0xc0 ;  /* 0x000000c047007836 */ /* 0x000fea0000000000 */
        /* <DEDUP_REMOVED lines=20> */
.L_x_128:
[----:B------:R-:W-:Y:S01]  /*a380*/  ISETP.NE.AND P0, PT, R174, RZ, PT ;  /* 0x000000ffae00720c */ /* 0x000fe20003f05270 */
[----:B------:R-:W-:Y:S05]  /*a390*/  WARPSYNC.ALL ;  /* 0x0000000000007948 */ /* 0x000fea0003800000 */
[----:B------:R-:W-:Y:S01]  /*a3a0*/  R2UR UR4, R71 ;  /* 0x00000000470472ca */ /* 0x000fe200000e0000 */
[----:B------:R-:W5:Y:S01]  /*a3b0*/  S2UR UR6, SR_CgaCtaId ;  /* 0x00000000000679c3 */ /* 0x000f620000008800 */
[----:B---3--:R-:W-:Y:S01]  /*a3c0*/  F2FP.F16.E4M3.UNPACK_B R11, R141 ;  /* 0x0000008dff0b723e */ /* 0x008fe200020006ff */
[----:B------:R-:W-:Y:S01]  /*a3d0*/  BSSY.RECONVERGENT B0, `(.L_x_129) ;  /* 0x000011c000007945 */ /* 0x000fe20003800200 */
[----:B------:R-:W-:Y:S02]  /*a3e0*/  F2FP.F16.E4M3.UNPACK_B R10, R142 ;  /* 0x0000008eff0a723e */ /* 0x000fe400020006ff */
[----:B------:R-:W-:Y:S01]  /*a3f0*/  F2FP.F16.E4M3.UNPACK_B R9, R143 ;  /* 0x0000008fff09723e */ /* 0x000fe200020006ff */
[--C-:B------:R-:W-:Y:S01]  /*a400*/  HADD2.F32 R74, -RZ, R11.reuse.H0_H0 ;  /* 0x2000000bff4a7230 */ /* 0x100fe20000004100 */
[----:B----4-:R-:W-:Y:S01]  /*a410*/  F2FP.F16.E4M3.UNPACK_B R8, R144 ;  /* 0x00000090ff08723e */ /* 0x010fe200020006ff */
[----:B------:R-:W-:Y:S01]  /*a420*/  HADD2.F32 R76, -RZ, R11.H1_H1 ;  /* 0x3000000bff4c7230 */ /* 0x000fe20000004100 */
[----:B------:R-:W-:Y:S01]  /*a430*/  F2FP.F16.E4M3.UNPACK_B R7, R145 ;  /* 0x00000091ff07723e */ /* 0x000fe200020006ff */
[--C-:B------:R-:W-:Y:S01]  /*a440*/  HADD2.F32 R77, -RZ, R10.reuse.H0_H0 ;  /* 0x2000000aff4d7230 */ /* 0x100fe20000004100 */
[----:B------:R-:W-:Y:S01]  /*a450*/  F2FP.F16.E4M3.UNPACK_B R6, R146 ;  /* 0x00000092ff06723e */ /* 0x000fe200020006ff */
[----:B------:R-:W-:Y:S01]  /*a460*/  HADD2.F32 R80, -RZ, R10.H1_H1 ;  /* 0x3000000aff507230 */ /* 0x000fe20000004100 */
[----:B------:R-:W-:Y:S01]  /*a470*/  F2FP.F16.E4M3.UNPACK_B R5, R147 ;  /* 0x00000093ff05723e */ /* 0x000fe200020006ff */
[--C-:B------:R-:W-:Y:S01]  /*a480*/  HADD2.F32 R81, -RZ, R9.reuse.H0_H0 ;  /* 0x20000009ff517230 */ /* 0x100fe20000004100 */
[----:B-1----:R-:W-:Y:S01]  /*a490*/  F2FP.F16.E4M3.UNPACK_B R4, R148 ;  /* 0x00000094ff04723e */ /* 0x002fe200020006ff */
[----:B------:R-:W-:Y:S01]  /*a4a0*/  HADD2.F32 R84, -RZ, R9.H1_H1 ;  /* 0x30000009ff547230 */ /* 0x000fe20000004100 */
[-C--:B--2---:R-:W-:Y:S01]  /*a4b0*/  F2FP.F16.E4M3.UNPACK_B R2, R140.reuse ;  /* 0x0000008cff02723e */ /* 0x084fe200020006ff */
[--C-:B------:R-:W-:Y:S01]  /*a4c0*/  HADD2.F32 R85, -RZ, R8.reuse.H0_H0 ;  /* 0x20000008ff557230 */ /* 0x100fe20000004100 */
[----:B------:R-:W-:Y:S01]  /*a4d0*/  F2FP.F16.E4M3.UNPACK_B R140, R140.H1 ;  /* 0x0000008cff8c723e */ /* 0x000fe200030006ff */
[----:B------:R-:W-:Y:S01]  /*a4e0*/  HADD2.F32 R87, -RZ, R8.H1_H1 ;  /* 0x30000008ff577230 */ /* 0x000fe20000004100 */
[----:B------:R-:W-:Y:S01]  /*a4f0*/  F2FP.F16.E4M3.UNPACK_B R141, R141.H1 ;  /* 0x0000008dff8d723e */ /* 0x000fe200030006ff */
[--C-:B------:R-:W-:Y:S01]  /*a500*/  HADD2.F32 R90, -RZ, R7.reuse.H0_H0 ;  /* 0x20000007ff5a7230 */ /* 0x100fe20000004100 */
[----:B------:R-:W-:Y:S01]  /*a510*/  F2FP.F16.E4M3.UNPACK_B R142, R142.H1 ;  /* 0x0000008eff8e723e */ /* 0x000fe200030006ff */
[----:B------:R-:W-:Y:S01]  /*a520*/  HADD2.F32 R91, -RZ, R7.H1_H1 ;  /* 0x30000007ff5b7230 */ /* 0x000fe20000004100 */
[----:B------:R-:W-:Y:S01]  /*a530*/  F2FP.F16.E4M3.UNPACK_B R143, R143.H1 ;  /* 0x0000008fff8f723e */ /* 0x000fe200030006ff */
[--C-:B------:R-:W-:Y:S01]  /*a540*/  HADD2.F32 R94, -RZ, R6.reuse.H0_H0 ;  /* 0x20000006ff5e7230 */ /* 0x100fe20000004100 */
[----:B------:R-:W-:Y:S01]  /*a550*/  R2UR UR5, R177 ;  /* 0x00000000b10572ca */ /* 0x000fe200000e0000 */
[----:B------:R-:W-:Y:S01]  /*a560*/  HADD2.F32 R95, -RZ, R6.H1_H1 ;  /* 0x30000006ff5f7230 */ /* 0x000fe20000004100 */
[----:B------:R-:W-:Y:S01]  /*a570*/  F2FP.F16.E4M3.UNPACK_B R107, R149 ;  /* 0x00000095ff6b723e */ /* 0x000fe200020006ff */
[--C-:B------:R-:W-:Y:S01]  /*a580*/  HADD2.F32 R98, -RZ, R5.reuse.H0_H0 ;  /* 0x20000005ff627230 */ /* 0x100fe20000004100 */
[----:B------:R-:W-:Y:S01]  /*a590*/  F2FP.F16.E4M3.UNPACK_B R111, R150 ;  /* 0x00000096ff6f723e */ /* 0x000fe200020006ff */
[----:B------:R-:W-:Y:S01]  /*a5a0*/  HADD2.F32 R99, -RZ, R5.H1_H1 ;  /* 0x30000005ff637230 */ /* 0x000fe20000004100 */
[----:B------:R-:W-:Y:S01]  /*a5b0*/  F2FP.F16.E4M3.UNPACK_B R115, R151 ;  /* 0x00000097ff73723e */ /* 0x000fe200020006ff */
[--C-:B------:R-:W-:Y:S01]  /*a5c0*/  HADD2.F32 R102, -RZ, R4.reuse.H0_H0 ;  /* 0x20000004ff667230 */ /* 0x100fe20000004100 */
[----:B------:R-:W-:Y:S01]  /*a5d0*/  F2FP.F16.E4M3.UNPACK_B R119, R152 ;  /* 0x00000098ff77723e */ /* 0x000fe200020006ff */
[----:B------:R-:W-:Y:S01]  /*a5e0*/  HADD2.F32 R103, -RZ, R4.H1_H1 ;  /* 0x30000004ff677230 */ /* 0x000fe20000004100 */
[----:B------:R-:W-:Y:S01]  /*a5f0*/  F2FP.F16.E4M3.UNPACK_B R123, R153 ;  /* 0x00000099ff7b723e */ /* 0x000fe200020006ff */
[----:B------:R-:W1:Y:S01]  /*a600*/  LDTM.x64 R4, tmem[UR4+0xc0] ;  /* 0x0000c004000479ee */ /* 0x000e620008340000 */
[--C-:B------:R-:W-:Y:S01]  /*a610*/  HADD2.F32 R0, -RZ, R2.reuse.H0_H0 ;  /* 0x20000002ff007230 */ /* 0x100fe20000004100 */
[----:B------:R-:W-:Y:S01]  /*a620*/  NOP ;  /* 0x0000000000007918 */ /* 0x000fe20000000000 */
[----:B------:R-:W-:Y:S01]  /*a630*/  UIADD3 UR4, UPT, UPT, UR5, 0xb0, URZ ;  /* 0x000000b005047890 */ /* 0x000fe2000fffe0ff */
[----:B------:R-:W-:Y:S01]  /*a640*/  HADD2.F32 R2, -RZ, R2.H1_H1 ;  /* 0x30000002ff027230 */ /* 0x000fe20000004100 */
[----:B------:R-:W-:Y:S01]  /*a650*/  F2FP.F16.E4M3.UNPACK_B R127, R154 ;  /* 0x0000009aff7f723e */ /* 0x000fe200020006ff */
[----:B------:R-:W-:Y:S01]  /*a660*/  HADD2.F32 R78, -RZ, R141.H1_H1 ;  /* 0x3000008dff4e7230 */ /* 0x000fe20000004100 */
[----:B------:R-:W-:Y:S01]  /*a670*/  F2FP.F16.E4M3.UNPACK_B R130, R155 ;  /* 0x0000009bff82723e */ /* 0x000fe200020006ff */
        /* <DEDUP_REMOVED lines=16> */
[----:B-----5:R-:W-:Y:S01]  /*a780*/  UPRMT UR4, UR6, 0x654, UR4 ;  /* 0x0000065406047896 */ /* 0x020fe20008000004 */
[C---:B-1----:R-:W-:Y:S01]  /*a790*/  FMUL R4, R70.reuse, R4 ;  /* 0x0000000446047220 */ /* 0x042fe20000400000 */
[C---:B------:R-:W-:Y:S01]  /*a7a0*/  FMUL R5, R70.reuse, R5 ;  /* 0x0000000546057220 */ /* 0x040fe20000400000 */
[--C-:B------:R-:W-:Y:S02]  /*a7b0*/  HADD2.F32 R3, -RZ, R140.reuse.H0_H0 ;  /* 0x2000008cff037230 */ /* 0x100fe40000004100 */
[C---:B------:R-:W-:Y:S01]  /*a7c0*/  FMUL R8, R70.reuse, R8 ;  /* 0x0000000846087220 */ /* 0x040fe20000400000 */
[C---:B------:R-:W-:Y:S01]  /*a7d0*/  FFMA R4, R73.reuse, R0, R4 ;  /* 0x0000000049047223 */ /* 0x040fe20000000004 */
[C---:B------:R-:W-:Y:S01]  /*a7e0*/  FFMA R5, R73.reuse, R2, R5 ;  /* 0x0000000249057223 */ /* 0x040fe20000000005 */
[C---:B------:R-:W-:Y:S01]  /*a7f0*/  FMUL R9, R70.reuse, R9 ;  /* 0x0000000946097220 */ /* 0x040fe20000400000 */
[C---:B------:R-:W-:Y:S01]  /*a800*/  FMUL R12, R70.reuse, R12 ;  /* 0x0000000c460c7220 */ /* 0x040fe20000400000 */
[----:B------:R-:W-:Y:S01]  /*a810*/  SYNCS.ARRIVE.TRANS64.RED.A1T0 RZ, [UR4], RZ ;  /* 0x000000ffffff79a7 */ /* 0x000fe20008100404 */
[C---:B------:R-:W-:Y:S01]  /*a820*/  FMUL R13, R70.reuse, R13 ;  /* 0x0000000d460d7220 */ /* 0x040fe20000400000 */
[C---:B------:R-:W-:Y:S01]  /*a830*/  FMUL R16, R70.reuse, R16 ;  /* 0x0000001046107220 */ /* 0x040fe20000400000 */
[C---:B------:R-:W-:Y:S01]  /*a840*/  FMUL R17, R70.reuse, R17 ;  /* 0x0000001146117220 */ /* 0x040fe20000400000 */
[C---:B------:R-:W-:Y:S01]  /*a850*/  FMUL R0, R70.reuse, R20 ;  /* 0x0000001446007220 */ /* 0x040fe20000400000 */
[C---:B------:R-:W-:Y:S01]  /*a860*/  FMUL R2, R70.reuse, R21 ;  /* 0x0000001546027220 */ /* 0x040fe20000400000 */
[C---:B------:R-:W-:Y:S01]  /*a870*/  FMUL R21, R70.reuse, R28 ;  /* 0x0000001c46157220 */ /* 0x040fe20000400000 */
[----:B------:R-:W-:Y:S02]  /*a880*/  HADD2.F32 R122, -RZ, R123.H0_H0 ;  /* 0x2000007bff7a7230 */ /* 0x000fe40000004100 */
[C---:B------:R-:W-:Y:S01]  /*a890*/  FMUL R6, R70.reuse, R6 ;  /* 0x0000000646067220 */ /* 0x040fe20000400000 */
[----:B------:R-:W-:Y:S02]  /*a8a0*/  HADD2.F32 R72, -RZ, R140.H1_H1 ;  /* 0x3000008cff487230 */ /* 0x000fe40000004100 */
[C---:B------:R-:W-:Y:S01]  /*a8b0*/  FMUL R7, R70.reuse, R7 ;  /* 0x0000000746077220 */ /* 0x040fe20000400000 */
[----:B------:R-:W-:Y:S02]  /*a8c0*/  HADD2.F32 R75, -RZ, R141.H0_H0 ;  /* 0x2000008dff4b7230 */ /* 0x000fe40000004100 */
[C---:B------:R-:W-:Y:S01]  /*a8d0*/  FFMA R6, R73.reuse, R3, R6 ;  /* 0x0000000349067223 */ /* 0x040fe20000000006 */
[----:B------:R-:W-:Y:S02]  /*a8e0*/  HADD2.F32 R123, -RZ, R123.H1_H1 ;  /* 0x3000007bff7b7230 */ /* 0x000fe40000004100 */
[C---:B------:R-:W-:Y:S01]  /*a8f0*/  FFMA R7, R73.reuse, R72, R7 ;  /* 0x0000004849077223 */ /* 0x040fe20000000007 */
[C---:B------:R-:W-:Y:S01]  /*a900*/  FFMA R8, R73.reuse, R74, R8 ;  /* 0x0000004a49087223 */ /* 0x040fe20000000008 */
[----:B------:R-:W-:Y:S01]  /*a910*/  FFMA R9, R73, R76, R9 ;  /* 0x0000004c49097223 */ /* 0x000fe20000000009 */
[--C-:B------:R-:W-:Y:S02]  /*a920*/  HADD2.F32 R126, -RZ, R127.reuse.H0_H0 ;  /* 0x2000007fff7e7230 */ /* 0x100fe40000004100 */
[C---:B------:R-:W-:Y:S01]  /*a930*/  FMUL R10, R70.reuse, R10 ;  /* 0x0000000a460a7220 */ /* 0x040fe20000400000 */
[----:B------:R-:W-:Y:S01]  /*a940*/  F2FP.SATFINITE.E4M3.F32.PACK_AB_MERGE_C R76, R7, R6, RZ ;  /* 0x00000006074c723e */ /* 0x000fe200048070ff */
[C---:B------:R-:W-:Y:S01]  /*a950*/  FMUL R7, R70.reuse, R24 ;  /* 0x0000001846077220 */ /* 0x040fe20000400000 */
[----:B------:R-:W-:Y:S02]  /*a960*/  HADD2.F32 R127, -RZ, R127.H1_H1 ;  /* 0x3000007fff7f7230 */ /* 0x000fe40000004100 */
[C---:B------:R-:W-:Y:S01]  /*a970*/  FFMA R10, R73.reuse, R75, R10 ;  /* 0x0000004b490a7223 */ /* 0x040fe2000000000a */
[----:B------:R-:W-:Y:S02]  /*a980*/  HADD2.F32 R72, -RZ, R130.H0_H0 ;  /* 0x20000082ff487230 */ /* 0x000fe40000004100 */
[C---:B------:R-:W-:Y:S01]  /*a990*/  FMUL R11, R70.reuse, R11 ;  /* 0x0000000b460b7220 */ /* 0x040fe20000400000 */
[--C-:B------:R-:W-:Y:S02]  /*a9a0*/  HADD2.F32 R79, -RZ, R142.reuse.H0_H0 ;  /* 0x2000008eff4f7230 */ /* 0x100fe40000004100 */
[C---:B------:R-:W-:Y:S01]  /*a9b0*/  FMUL R14, R70.reuse, R14 ;  /* 0x0000000e460e7220 */ /* 0x040fe20000400000 */
[----:B------:R-:W-:Y:S02]  /*a9c0*/  HADD2.F32 R82, -RZ, R142.H1_H1 ;  /* 0x3000008eff527230 */ /* 0x000fe40000004100 */
[C---:B------:R-:W-:Y:S01]  /*a9d0*/  FFMA R11, R73.reuse, R78, R11 ;  /* 0x0000004e490b7223 */ /* 0x040fe2000000000b */
[C---:B------:R-:W-:Y:S01]  /*a9e0*/  FFMA R12, R73.reuse, R77, R12 ;  /* 0x0000004d490c7223 */ /* 0x040fe2000000000c */
[C---:B------:R-:W-:Y:S01]  /*a9f0*/  FFMA R13, R73.reuse, R80, R13 ;  /* 0x00000050490d7223 */ /* 0x040fe2000000000d */
[----:B------:R-:W-:Y:S01]  /*aa00*/  FFMA R14, R73, R79, R14 ;  /* 0x0000004f490e7223 */ /* 0x000fe2000000000e */
[----:B------:R-:W-:Y:S01]  /*aa10*/  HADD2.F32 R75, -RZ, R130.H1_H1 ;  /* 0x30000082ff4b7230 */ /* 0x000fe20000004100 */
[----:B------:R-:W-:Y:S01]  /*aa20*/  F2FP.SATFINITE.E4M3.F32.PACK_AB_MERGE_C R78, R11, R10, RZ ;  /* 0x0000000a0b4e723e */ /* 0x000fe200048070ff */
[C---:B------:R-:W-:Y:S01]  /*aa30*/  FMUL R10, R70.reuse, R25 ;  /* 0x00000019460a7220 */ /* 0x040fe20000400000 */
[C---:B------:R-:W-:Y:S01]  /*aa40*/  FMUL R25, R70.reuse, R32 ;  /* 0x0000002046197220 */ /* 0x040fe20000400000 */
        /* <DEDUP_REMOVED lines=8> */
[C---:B------:R-:W-:Y:S01]  /*aad0*/  FMUL R19, R70.reuse, R19 ;  /* 0x0000001346137220 */ /* 0x040fe20000400000 */
[--C-:B------:R-:W-:Y:S01]  /*aae0*/  HADD2.F32 R88, -RZ, R144.reuse.H0_H0 ;  /* 0x20000090ff587230 */ /* 0x100fe20000004100 */
[----:B------:R-:W-:Y:S01]  /*aaf0*/  F2FP.SATFINITE.E4M3.F32.PACK_AB_MERGE_C R14, R15, R14, RZ ;  /* 0x0000000e0f0e723e */ /* 0x000fe200048070ff */
[----:B------:R-:W-:Y:S02]  /*ab00*/  HADD2.F32 R89, -RZ, R144.H1_H1 ;  /* 0x30000090ff597230 */ /* 0x000fe40000004100 */
[C---:B------:R-:W-:Y:S01]  /*ab10*/  FFMA R19, R73.reuse, R86, R19 ;  /* 0x0000005649137223 */ /* 0x040fe20000000013 */
[C---:B------:R-:W-:Y:S01]  /*ab20*/  FFMA R0, R73.reuse, R85, R0 ;  /* 0x0000005549007223 */ /* 0x040fe20000000000 */
[----:B------:R-:W-:Y:S01]  /*ab30*/  FFMA R2, R73, R87, R2 ;  /* 0x0000005749027223 */ /* 0x000fe20000000002 */
[C---:B------:R-:W-:Y:S01]  /*ab40*/  FMUL R3, R70.reuse, R22 ;  /* 0x0000001646037220 */ /* 0x040fe20000400000 */
[C---:B------:R-:W-:Y:S01]  /*ab50*/  FMUL R22, R70.reuse, R29 ;  /* 0x0000001d46167220 */ /* 0x040fe20000400000 */
[----:B------:R-:W-:Y:S01]  /*ab60*/  F2FP.SATFINITE.E4M3.F32.PACK_AB_MERGE_C R18, R19, R18, RZ ;  /* 0x000000121312723e */ /* 0x000fe200048070ff */
[C---:B------:R-:W-:Y:S01]  /*ab70*/  FMUL R29, R70.reuse, R36 ;  /* 0x00000024461d7220 */ /* 0x040fe20000400000 */
[C---:B------:R-:W-:Y:S01]  /*ab80*/  FFMA R3, R73.reuse, R88, R3 ;  /* 0x0000005849037223 */ /* 0x040fe20000000003 */
[C---:B------:R-:W-:Y:S01]  /*ab90*/  FMUL R6, R70.reuse, R23 ;  /* 0x0000001746067220 */ /* 0x040fe20000400000 */
[--C-:B------:R-:W-:Y:S02]  /*aba0*/  HADD2.F32 R92, -RZ, R145.reuse.H0_H0 ;  /* 0x20000091ff5c7230 */ /* 0x100fe40000004100 */
[C---:B------:R-:W-:Y:S01]  /*abb0*/  FMUL R11, R70.reuse, R26 ;  /* 0x0000001a460b7220 */ /* 0x040fe20000400000 */
[----:B------:R-:W-:Y:S02]  /*abc0*/  HADD2.F32 R93, -RZ, R145.H1_H1 ;  /* 0x30000091ff5d7230 */ /* 0x000fe40000004100 */
[C---:B------:R-:W-:Y:S01]  /*abd0*/  FFMA R6, R73.reuse, R89, R6 ;  /* 0x0000005949067223 */ /* 0x040fe20000000006 */
[C---:B------:R-:W-:Y:S01]  /*abe0*/  FFMA R7, R73.reuse, R90, R7 ;  /* 0x0000005a49077223 */ /* 0x040fe20000000007 */
[C---:B------:R-:W-:Y:S01]  /*abf0*/  FFMA R10, R73.reuse, R91, R10 ;  /* 0x0000005b490a7223 */ /* 0x040fe2000000000a */
[C---:B------:R-:W-:Y:S01]  /*ac00*/  FFMA R11, R73.reuse, R92, R11 ;  /* 0x0000005c490b7223 */ /* 0x040fe2000000000b */
[----:B------:R-:W-:Y:S01]  /*ac10*/  FMUL R26, R70, R33 ;  /* 0x00000021461a7220 */ /* 0x000fe20000400000 */
[----:B------:R-:W-:Y:S01]  /*ac20*/  F2FP.SATFINITE.E4M3.F32.PACK_AB_MERGE_C R3, R6, R3, RZ ;  /* 0x000000030603723e */ /* 0x000fe200048070ff */
        /* <DEDUP_REMOVED lines=9> */
[C---:B------:R-:W-:Y:S01]  /*acc0*/  FMUL R30, R70.reuse, R37 ;  /* 0x00000025461e7220 */ /* 0x040fe20000400000 */
[C---:B------:R-:W-:Y:S01]  /*acd0*/  FMUL R37, R70.reuse, R44 ;  /* 0x0000002c46257220 */ /* 0x040fe20000400000 */
[C---:B------:R-:W-:Y:S01]  /*ace0*/  FMUL R24, R70.reuse, R31 ;  /* 0x0000001f46187220 */ /* 0x040fe20000400000 */
[--C-:B------:R-:W-:Y:S02]  /*acf0*/  HADD2.F32 R100, -RZ, R147.reuse.H0_H0 ;  /* 0x20000093ff647230 */ /* 0x100fe40000004100 */
[----:B------:R-:W-:Y:S01]  /*ad00*/  FMUL R27, R70, R34 ;  /* 0x00000022461b7220 */ /* 0x000fe20000400000 */
[----:B------:R-:W-:Y:S02]  /*ad10*/  HADD2.F32 R101, -RZ, R147.H1_H1 ;  /* 0x30000093ff657230 */ /* 0x000fe40000004100 */
[C---:B------:R-:W-:Y:S01]  /*ad20*/  FFMA R24, R73.reuse, R97, R24 ;  /* 0x0000006149187223 */ /* 0x040fe20000000018 */
[C---:B------:R-:W-:Y:S01]  /*ad30*/  FFMA R25, R73.reuse, R98, R25 ;  /* 0x0000006249197223 */ /* 0x040fe20000000019 */
[C---:B------:R-:W-:Y:S01]  /*ad40*/  FFMA R26, R73.reuse, R99, R26 ;  /* 0x00000063491a7223 */ /* 0x040fe2000000001a */
[----:B------:R-:W-:Y:S01]  /*ad50*/  F2FP.F16.E4M3.UNPACK_B R152, R152.H1 ;  /* 0x00000098ff98723e */ /* 0x000fe200030006ff */
[C---:B------:R-:W-:Y:S01]  /*ad60*/  FFMA R27, R73.reuse, R100, R27 ;  /* 0x00000064491b7223 */ /* 0x040fe2000000001b */
[----:B------:R-:W-:Y:S01]  /*ad70*/  F2FP.SATFINITE.E4M3.F32.PACK_AB_MERGE_C R6, R24, R23, RZ ;  /* 0x000000171806723e */ /* 0x000fe200048070ff */
[C---:B------:R-:W-:Y:S01]  /*ad80*/  FMUL R34, R70.reuse, R41 ;  /* 0x0000002946227220 */ /* 0x040fe20000400000 */
[C---:B------:R-:W-:Y:S01]  /*ad90*/  FMUL R41, R70.reuse, R48 ;  /* 0x0000003046297220 */ /* 0x040fe20000400000 */
[----:B------:R-:W-:Y:S01]  /*ada0*/  FMUL R28, R70, R35 ;  /* 0x00000023461c7220 */ /* 0x000fe20000400000 */
[----:B------:R-:W-:Y:S01]  /*adb0*/  F2FP.F16.E4M3.UNPACK_B R153, R153.H1 ;  /* 0x00000099ff99723e */ /* 0x000fe200030006ff */
[--C-:B------:R-:W-:Y:S01]  /*adc0*/  HADD2.F32 R104, -RZ, R148.reuse.H0_H0 ;  /* 0x20000094ff687230 */ /* 0x100fe20000004100 */
[----:B------:R-:W-:Y:S01]  /*add0*/  F2FP.SATFINITE.E4M3.F32.PACK_AB_MERGE_C R6, R22, R21, R6 ;  /* 0x000000151606723e */ /* 0x000fe20004807006 */
[C---:B------:R-:W-:Y:S01]  /*ade0*/  FFMA R28, R73.reuse, R101, R28 ;  /* 0x00000065491c7223 */ /* 0x040fe2000000001c */
[C---:B------:R-:W-:Y:S01]  /*adf0*/  FFMA R29, R73.reuse, R102, R29 ;  /* 0x00000066491d7223 */ /* 0x040fe2000000001d */
[C---:B------:R-:W-:Y:S01]  /*ae00*/  FFMA R30, R73.reuse, R103, R30 ;  /* 0x00000067491e7223 */ /* 0x040fe2000000001e */
[----:B------:R-:W-:Y:S02]  /*ae10*/  HADD2.F32 R105, -RZ, R148.H1_H1 ;  /* 0x30000094ff697230 */ /* 0x000fe40000004100 */
[C---:B------:R-:W-:Y:S01]  /*ae20*/  FMUL R31, R70.reuse, R38 ;  /* 0x00000026461f7220 */ /* 0x040fe20000400000 */
[----:B------:R-:W-:Y:S01]  /*ae30*/  F2FP.F16.E4M3.UNPACK_B R154, R154.H1 ;  /* 0x0000009aff9a723e */ /* 0x000fe200030006ff */
[C---:B------:R-:W-:Y:S01]  /*ae40*/  FMUL R38, R70.reuse, R45 ;  /* 0x0000002d46267220 */ /* 0x040fe20000400000 */
[C---:B------:R-:W-:Y:S01]  /*ae50*/  FMUL R45, R70.reuse, R52 ;  /* 0x00000034462d7220 */ /* 0x040fe20000400000 */
[----:B------:R-:W-:Y:S01]  /*ae60*/  F2FP.F16.E4M3.UNPACK_B R155, R155.H1 ;  /* 0x0000009bff9b723e */ /* 0x000fe200030006ff */
[----:B------:R-:W-:Y:S01]  /*ae70*/  FFMA R31, R73, R104, R31 ;  /* 0x00000068491f7223 */ /* 0x000fe2000000001f */
[----:B------:R-:W-:Y:S01]  /*ae80*/  FMUL R52, R70, R59 ;  /* 0x0000003b46347220 */ /* 0x000fe20000400000 */
[----:B------:R-:W-:Y:S01]  /*ae90*/  IADD3 R68, PT, PT, R68, 0x1, RZ ;  /* 0x0000000144447810 */ /* 0x000fe20007ffe0ff */
[C---:B------:R-:W-:Y:S01]  /*aea0*/  FMUL R59, R70.reuse, R66 ;  /* 0x00000042463b7220 */ /* 0x040fe20000400000 */
[----:B------:R-:W-:Y:S01]  /*aeb0*/  F2FP.SATFINITE.E4M3.F32.PACK_AB_MERGE_C R66, R13, R12, R14 ;  /* 0x0000000c0d42723e */ /* 0x000fe2000480700e */
[C---:B------:R-:W-:Y:S01]  /*aec0*/  FMUL R32, R70.reuse, R39 ;  /* 0x0000002746207220 */ /* 0x040fe20000400000 */
[--C-:B------:R-:W-:Y:S02]  /*aed0*/  HADD2.F32 R108, -RZ, R149.reuse.H0_H0 ;  /* 0x20000095ff6c7230 */ /* 0x100fe40000004100 */
[C---:B------:R-:W-:Y:S01]  /*aee0*/  FMUL R35, R70.reuse, R42 ;  /* 0x0000002a46237220 */ /* 0x040fe20000400000 */
[----:B------:R-:W-:Y:S02]  /*aef0*/  HADD2.F32 R109, -RZ, R149.H1_H1 ;  /* 0x30000095ff6d7230 */ /* 0x000fe40000004100 */
[C---:B------:R-:W-:Y:S01]  /*af00*/  FFMA R32, R73.reuse, R105, R32 ;  /* 0x0000006949207223 */ /* 0x040fe20000000020 */
[----:B------:R-:W-:Y:S01]  /*af10*/  FMUL R36, R70, R43 ;  /* 0x0000002b46247220 */ /* 0x000fe20000400000 */
[C---:B------:R-:W-:Y:S01]  /*af20*/  FFMA R33, R73.reuse, R106, R33 ;  /* 0x0000006a49217223 */ /* 0x040fe20000000021 */
[C---:B------:R-:W-:Y:S01]  /*af30*/  FFMA R34, R73.reuse, R107, R34 ;  /* 0x0000006b49227223 */ /* 0x040fe20000000022 */
[--C-:B------:R-:W-:Y:S01]  /*af40*/  HADD2.F32 R112, -RZ, R150.reuse.H0_H0 ;  /* 0x20000096ff707230 */ /* 0x100fe20000004100 */
[----:B------:R-:W-:Y:S01]  /*af50*/  F2FP.SATFINITE.E4M3.F32.PACK_AB_MERGE_C R32, R32, R31, RZ ;  /* 0x0000001f2020723e */ /* 0x000fe200048070ff */
[C---:B------:R-:W-:Y:S01]  /*af60*/  FFMA R35, R73.reuse, R108, R35 ;  /* 0x0000006c49237223 */ /* 0x040fe20000000023 */
[----:B------:R-:W-:Y:S02]  /*af70*/  HADD2.F32 R113, -RZ, R150.H1_H1 ;  /* 0x30000096ff717230 */ /* 0x000fe40000004100 */
[----:B------:R-:W-:Y:S01]  /*af80*/  FMUL R39, R70, R46 ;  /* 0x0000002e46277220 */ /* 0x000fe20000400000 */
[----:B------:R-:W-:Y:S01]  /*af90*/  F2FP.SATFINITE.E4M3.F32.PACK_AB_MERGE_C R32, R30, R29, R32 ;  /* 0x0000001d1e20723e */ /* 0x000fe20004807020 */
[C---:B------:R-:W-:Y:S01]  /*afa0*/  FFMA R36, R73.reuse, R109, R36 ;  /* 0x0000006d49247223 */ /* 0x040fe20000000024 */
[C---:B------:R-:W-:Y:S01]  /*afb0*/  FMUL R40, R70.reuse, R47 ;  /* 0x0000002f46287220 */ /* 0x040fe20000400000 */
[C---:B------:R-:W-:Y:S01]  /*afc0*/  FFMA R37, R73.reuse, R110, R37 ;  /* 0x0000006e49257223 */ /* 0x040fe20000000025 */
[C---:B------:R-:W-:Y:S01]  /*afd0*/  FFMA R38, R73.reuse, R111, R38 ;  /* 0x0000006f49267223 */ /* 0x040fe20000000026 */
[C---:B------:R-:W-:Y:S01]  /*afe0*/  FMUL R42, R70.reuse, R49 ;  /* 0x00000031462a7220 */ /* 0x040fe20000400000 */
        /* <DEDUP_REMOVED lines=8> */
[C---:B------:R-:W-:Y:S01]  /*b070*/  FMUL R57, R70.reuse, R64 ;  /* 0x0000004046397220 */ /* 0x040fe20000400000 */
[----:B------:R-:W-:Y:S01]  /*b080*/  FFMA R42, R73, R115, R42 ;  /* 0x00000073492a7223 */ /* 0x000fe2000000002a */
[C---:B------:R-:W-:Y:S01]  /*b090*/  FMUL R46, R70.reuse, R53 ;  /* 0x00000035462e7220 */ /* 0x040fe20000400000 */
[--C-:B------:R-:W-:Y:S01]  /*b0a0*/  HADD2.F32 R120, -RZ, R152.reuse.H0_H0 ;  /* 0x20000098ff787230 */ /* 0x100fe20000004100 */
[----:B------:R-:W-:Y:S01]  /*b0b0*/  F2FP.SATFINITE.E4M3.F32.PACK_AB_MERGE_C R64, R5, R4, R76 ;  /* 0x000000040540723e */ /* 0x000fe2000480704c */
[C---:B------:R-:W-:Y:S01]  /*b0c0*/  FMUL R51, R70.reuse, R58 ;  /* 0x0000003a46337220 */ /* 0x040fe20000400000 */
[C---:B------:R-:W-:Y:S01]  /*b0d0*/  FMUL R53, R70.reuse, R60 ;  /* 0x0000003c46357220 */ /* 0x040fe20000400000 */
[C---:B------:R-:W-:Y:S01]  /*b0e0*/  FFMA R43, R73.reuse, R116, R43 ;  /* 0x00000074492b7223 */ /* 0x040fe2000000002b */
[----:B------:R-:W-:Y:S02]  /*b0f0*/  HADD2.F32 R121, -RZ, R152.H1_H1 ;  /* 0x30000098ff797230 */ /* 0x000fe40000004100 */
[C---:B------:R-:W-:Y:S01]  /*b100*/  FMUL R47, R70.reuse, R54 ;  /* 0x00000036462f7220 */ /* 0x040fe20000400000 */
[C---:B------:R-:W-:Y:S01]  /*b110*/  FMUL R58, R70.reuse, R65 ;  /* 0x00000041463a7220 */ /* 0x040fe20000400000 */
[----:B------:R-:W-:Y:S01]  /*b120*/  FMUL R60, R70, R67 ;  /* 0x00000043463c7220 */ /* 0x000fe20000400000 */
[----:B------:R-:W-:Y:S01]  /*b130*/  F2FP.SATFINITE.E4M3.F32.PACK_AB_MERGE_C R5, R20, R11, RZ ;  /* 0x0000000b1405723e */ /* 0x000fe200048070ff */
[----:B------:R-:W-:Y:S01]  /*b140*/  FFMA R44, R73, R117, R44 ;  /* 0x00000075492c7223 */ /* 0x000fe2000000002c */
[C---:B------:R-:W-:Y:S01]  /*b150*/  FMUL R48, R70.reuse, R55 ;  /* 0x0000003746307220 */ /* 0x040fe20000400000 */
[----:B------:R-:W-:Y:S01]  /*b160*/  F2FP.SATFINITE.E4M3.F32.PACK_AB_MERGE_C R65, R9, R8, R78 ;  /* 0x000000080941723e */ /* 0x000fe2000480704e */
[----:B------:R-:W-:Y:S01]  /*b170*/  FFMA R45, R73, R118, R45 ;  /* 0x00000076492d7223 */ /* 0x000fe2000000002d */
[----:B------:R-:W-:Y:S01]  /*b180*/  F2FP.SATFINITE.E4M3.F32.PACK_AB_MERGE_C R67, R17, R16, R18 ;  /* 0x000000101143723e */ /* 0x000fe20004807012 */
[----:B------:R-:W-:Y:S01]  /*b190*/  FMUL R49, R70, R56 ;  /* 0x0000003846317220 */ /* 0x000fe20000400000 */
[C---:B------:R-:W-:Y:S01]  /*b1a0*/  FFMA R46, R73.reuse, R119, R46 ;  /* 0x00000077492e7223 */ /* 0x040fe2000000002e */
[--C-:B------:R-:W-:Y:S02]  /*b1b0*/  HADD2.F32 R124, -RZ, R153.reuse.H0_H0 ;  /* 0x20000099ff7c7230 */ /* 0x100fe40000004100 */
[C---:B------:R-:W-:Y:S01]  /*b1c0*/  FFMA R47, R73.reuse, R120, R47 ;  /* 0x00000078492f7223 */ /* 0x040fe2000000002f */
[----:B------:R1:W-:Y:S01]  /*b1d0*/  STS.128 [R137+UR44+0xa200], R64 ;  /* 0x00a2004089007988 */ /* 0x0003e20008000c2c */
[----:B------:R-:W-:Y:S01]  /*b1e0*/  HADD2.F32 R125, -RZ, R153.H1_H1 ;  /* 0x30000099ff7d7230 */ /* 0x000fe20000004100 */
[----:B------:R-:W-:Y:S01]  /*b1f0*/  F2FP.SATFINITE.E4M3.F32.PACK_AB_MERGE_C R5, R10, R7, R5 ;  /* 0x000000070a05723e */ /* 0x000fe20004807005 */
[C---:B------:R-:W-:Y:S01]  /*b200*/  FFMA R48, R73.reuse, R121, R48 ;  /* 0x0000007949307223 */ /* 0x040fe20000000030 */
[----:B------:R-:W-:Y:S01]  /*b210*/  F2FP.SATFINITE.E4M3.F32.PACK_AB_MERGE_C R7, R28, R27, RZ ;  /* 0x0000001b1c07723e */ /* 0x000fe200048070ff */
        /* <DEDUP_REMOVED lines=8> */
[----:B------:R-:W-:Y:S01]  /*b2a0*/  FMUL R56, R70, R63 ;  /* 0x0000003f46387220 */ /* 0x000fe20000400000 */
[----:B------:R-:W-:Y:S01]  /*b2b0*/  F2FP.SATFINITE.E4M3.F32.PACK_AB_MERGE_C R4, R2, R0, R3 ;  /* 0x000000000204723e */ /* 0x000fe20004807003 */
[C---:B------:R-:W-:Y:S01]  /*b2c0*/  FFMA R53, R73.reuse, R126, R53 ;  /* 0x0000007e49357223 */ /* 0x040fe20000000035 */
[----:B------:R-:W-:Y:S01]  /*b2d0*/  F2FP.SATFINITE.E4M3.F32.PACK_AB_MERGE_C R7, R26, R25, R7 ;  /* 0x000000191a07723e */ /* 0x000fe20004807007 */
[C---:B------:R-:W-:Y:S01]  /*b2e0*/  FFMA R54, R73.reuse, R127, R54 ;  /* 0x0000007f49367223 */ /* 0x040fe20000000036 */
[--C-:B------:R-:W-:Y:S02]  /*b2f0*/  HADD2.F32 R74, -RZ, R155.reuse.H0_H0 ;  /* 0x2000009bff4a7230 */ /* 0x100fe40000004100 */
[C---:B------:R-:W-:Y:S01]  /*b300*/  FFMA R55, R73.reuse, R128, R55 ;  /* 0x0000008049377223 */ /* 0x040fe20000000037 */
[----:B------:R-:W-:Y:S01]  /*b310*/  HADD2.F32 R131, -RZ, R155.H1_H1 ;  /* 0x3000009bff837230 */ /* 0x000fe20000004100 */
[----:B------:R1:W-:Y:S01]  /*b320*/  STS.128 [R176+0xa010], R4 ;  /* 0x00a01004b0007388 */ /* 0x0003e20000000c00 */
[----:B------:R-:W-:Y:S01]  /*b330*/  F2FP.SATFINITE.E4M3.F32.PACK_AB_MERGE_C R35, R36, R35, RZ ;  /* 0x000000232423723e */ /* 0x000fe200048070ff */
[C---:B------:R-:W-:Y:S01]  /*b340*/  FFMA R56, R73.reuse, R129, R56 ;  /* 0x0000008149387223 */ /* 0x040fe20000000038 */
[----:B------:R-:W-:Y:S01]  /*b350*/  F2FP.SATFINITE.E4M3.F32.PACK_AB_MERGE_C R39, R40, R39, RZ ;  /* 0x000000272827723e */ /* 0x000fe200048070ff */
[C---:B------:R-:W-:Y:S01]  /*b360*/  FFMA R57, R73.reuse, R72, R57 ;  /* 0x0000004849397223 */ /* 0x040fe20000000039 */
[----:B------:R-:W-:Y:S01]  /*b370*/  F2FP.SATFINITE.E4M3.F32.PACK_AB_MERGE_C R43, R44, R43, RZ ;  /* 0x0000002b2c2b723e */ /* 0x000fe200048070ff */
[C---:B------:R-:W-:Y:S01]  /*b380*/  FFMA R58, R73.reuse, R75, R58 ;  /* 0x0000004b493a7223 */ /* 0x040fe2000000003a */
[C---:B------:R-:W-:Y:S01]  /*b390*/  FFMA R59, R73.reuse, R74, R59 ;  /* 0x0000004a493b7223 */ /* 0x040fe2000000003b */
[----:B------:R-:W-:Y:S01]  /*b3a0*/  F2FP.SATFINITE.E4M3.F32.PACK_AB_MERGE_C R33, R34, R33, R35 ;  /* 0x000000212221723e */ /* 0x000fe20004807023 */
        /* <DEDUP_REMOVED lines=11> */
[----:B------:R-:W-:Y:S05]  /*b460*/  F2FP.SATFINITE.E4M3.F32.PACK_AB_MERGE_C R51, R58, R57, R59 ;  /* 0x000000393a33723e */ /* 0x000fea000480703b */
        /* <DEDUP_REMOVED lines=18> */
.L_x_130:
[----:B------:R-:W-:Y:S05]  /*b590*/  BSYNC.RECONVERGENT B0 ;  /* 0x0000000000007941 */ /* 0x000fea0003800200 */
.L_x_129:
[----:B------:R-:W-:Y:S01]  /*b5a0*/  R2UR UR4, R160 ;  /* 0x00000000a00472ca */ /* 0x000fe200000e0000 */
[----:B------:R-:W-:Y:S01]  /*b5b0*/  BAR.SYNC.DEFER_BLOCKING 0x1, 0x80 ;  /* 0x0042000000007b1d */ /* 0x000fe20000010000 */
[----:B------:R-:W-:Y:S01]  /*b5c0*/  ISETP.NE.AND P0, PT, R162, 0x2, PT ;  /* 0x00000002a200780c */ /* 0x000fe20003f05270 */
[----:B------:R-:W-:Y:S01]  /*b5d0*/  UISETP.NE.AND UP0, UPT, UR45, URZ, UPT ;  /* 0x000000ff2d00728c */ /* 0x000fe2000bf05270 */
[----:B------:R-:W-:Y:S01]  /*b5e0*/  ISETP.NE.AND P1, PT, R68, 0x2, PT ;  /* 0x000000024400780c */ /* 0x000fe20003f25270 */
[----:B------:R-:W-:Y:S01]  /*b5f0*/  UIADD3 UR20, UPT, UPT, UR37, UR59, URZ ;  /* 0x0000003b25147290 */ /* 0x000fe2000fffe0ff */
[----:B------:R-:W-:Y:S02]  /*b600*/  SEL R0, RZ, 0x1, P0 ;  /* 0x00000001ff007807 */ /* 0x000fe40000000000 */
[----:B------:R-:W-:Y:S02]  /*b610*/  SEL R3, RZ, 0x1, P1 ;  /* 0x00000001ff037807 */ /* 0x000fe40000800000 */
[----:B------:R-:W-:Y:S02]  /*b620*/  LOP3.LUT R167, R167, R0, RZ, 0x3c, !PT ;  /* 0x00000000a7a77212 */ /* 0x000fe400078e3cff */
[----:B------:R-:W-:Y:S01]  /*b630*/  LOP3.LUT R168, R168, R3, RZ, 0x3c, !PT ;  /* 0x00000003a8a87212 */ /* 0x000fe200078e3cff */
[----:B------:R-:W-:Y:S01]  /*b640*/  UIADD3 UR16, UPT, UPT, UR38, UR4, URZ ;  /* 0x0000000426107290 */ /* 0x000fe2000fffe0ff */
[----:B------:R-:W-:Y:S02]  /*b650*/  SEL R162, R162, RZ, P0 ;  /* 0x000000ffa2a27207 */ /* 0x000fe40000000000 */
[----:B------:R-:W-:Y:S01]  /*b660*/  SEL R68, R68, RZ, P1 ;  /* 0x000000ff44447207 */ /* 0x000fe20000800000 */
[----:B------:R-:W-:Y:S01]  /*b670*/  UMOV UR36, UR58 ;  /* 0x0000003a00247c82 */ /* 0x000fe20008000000 */
[----:B------:R-:W-:Y:S07]  /*b680*/  BRA.U UP0, `(.L_x_131) ;  /* 0xffffff9900747547 */ /* 0x000fee000b83ffff */
[----:B------:R-:W-:Y:S05]  /*b690*/  EXIT ;  /* 0x000000000000794d */ /* 0x000fea0003800000 */
.L_x_24:
[----:B--2---:R2:W3:Y:S02]  /*b6a0*/  SYNCS.PHASECHK.TRANS64.TRYWAIT P0, [R0+URZ+0xd0], R3 ;  /* 0x0000d003000075a7 */ /* 0x0044e400080011ff */
[----:B---3--:R-:W-:Y:S05]  /*b6b0*/  @!P0 NANOSLEEP.SYNCS 0x989680 ;  /* 0x009896800000895d */ /* 0x008fea0003900000 */
[----:B------:R-:W3:Y:S02]  /*b6c0*/  @!P0 SYNCS.PHASECHK.TRANS64 P0, [R0+URZ+0xd0], R3 ;  /* 0x0000d003000085a7 */ /* 0x000ee400080010ff */
[----:B---3--:R-:W-:Y:S05]  /*b6d0*/  @!P0 BRA `(.L_x_24) ;  /* 0xfffffffc00f08947 */ /* 0x008fea000383ffff */
[----:B------:R-:W-:Y:S05]  /*b6e0*/  BRA `(.L_x_132) ;  /* 0xffffff60007c7947 */ /* 0x000fea000383ffff */
.L_x_27:
[----:B--2---:R-:W-:-:S07]  /*b6f0*/  MOV R0, UR33 ;  /* 0x0000002100007c02 */ /* 0x004fce0008000f00 */
.L_x_133:
[----:B--2---:R2:W3:Y:S02]  /*b700*/  SYNCS.PHASECHK.TRANS64.TRYWAIT P0, [R0+URZ+0x18], R3 ;  /* 0x00001803000075a7 */ /* 0x0044e400080011ff */
[----:B---3--:R-:W-:Y:S05]  /*b710*/  @!P0 NANOSLEEP.SYNCS 0x989680 ;  /* 0x009896800000895d */ /* 0x008fea0003900000 */
[----:B------:R-:W3:Y:S02]  /*b720*/  @!P0 SYNCS.PHASECHK.TRANS64 P0, [R0+URZ+0x18], R3 ;  /* 0x00001803000085a7 */ /* 0x000ee400080010ff */
[----:B---3--:R-:W-:Y:S05]  /*b730*/  @!P0 BRA `(.L_x_133) ;  /* 0xfffffffc00f08947 */ /* 0x008fea000383ffff */
[----:B------:R-:W-:Y:S05]  /*b740*/  BRA `(.L_x_26) ;  /* 0xffffff6000bc7947 */ /* 0x000fea000383ffff */
.L_x_34:
[----:B-1----:R-:W-:-:S07]  /*b750*/  MOV R0, UR17 ;  /* 0x0000001100007c02 */ /* 0x002fce0008000f00 */
.L_x_134:
[----:B-1----:R1:W2:Y:S02]  /*b760*/  SYNCS.PHASECHK.TRANS64.TRYWAIT P0, [R0+URZ+0x18], R3 ;  /* 0x00001803000075a7 */ /* 0x0022a400080011ff */
[----:B--2---:R-:W-:Y:S05]  /*b770*/  @!P0 NANOSLEEP.SYNCS 0x989680 ;  /* 0x009896800000895d */ /* 0x004fea0003900000 */
[----:B------:R-:W2:Y:S02]  /*b780*/  @!P0 SYNCS.PHASECHK.TRANS64 P0, [R0+URZ+0x18], R3 ;  /* 0x00001803000085a7 */ /* 0x000ea400080010ff */
[----:B--2---:R-:W-:Y:S05]  /*b790*/  @!P0 BRA `(.L_x_134) ;  /* 0xfffffffc00f08947 */ /* 0x004fea000383ffff */
[----:B------:R-:W-:Y:S05]  /*b7a0*/  BRA `(.L_x_33) ;  /* 0xffffff6400787947 */ /* 0x000fea000383ffff */
.L_x_39:
[----:B-1----:R1:W2:Y:S02]  /*b7b0*/  SYNCS.PHASECHK.TRANS64.TRYWAIT P0, [R3+URZ+0x80], R0 ;  /* 0x00008000030075a7 */ /* 0x0022a400080011ff */
[----:B--2---:R-:W-:Y:S05]  /*b7c0*/  @!P0 NANOSLEEP.SYNCS 0x989680 ;  /* 0x009896800000895d */ /* 0x004fea0003900000 */
[----:B------:R-:W2:Y:S02]  /*b7d0*/  @!P0 SYNCS.PHASECHK.TRANS64 P0, [R3+URZ+0x80], R0 ;  /* 0x00008000030085a7 */ /* 0x000ea400080010ff */
[----:B--2---:R-:W-:Y:S05]  /*b7e0*/  @!P0 BRA `(.L_x_39) ;  /* 0xfffffffc00f08947 */ /* 0x004fea000383ffff */
[----:B------:R-:W-:Y:S05]  /*b7f0*/  BRA `(.L_x_135) ;  /* 0xffffff6800187947 */ /* 0x000fea000383ffff */
.L_x_43:
[----:B-1----:R-:W-:-:S07]  /*b800*/  MOV R0, UR4 ;  /* 0x0000000400007c02 */ /* 0x002fce0008000f00 */
.L_x_136:
[----:B-1----:R1:W2:Y:S02]  /*b810*/  SYNCS.PHASECHK.TRANS64.TRYWAIT P0, [R0+URZ], R3 ;  /* 0x00000003000075a7 */ /* 0x0022a400080011ff */
[----:B--2---:R-:W-:Y:S05]  /*b820*/  @!P0 NANOSLEEP.SYNCS 0x989680 ;  /* 0x009896800000895d */ /* 0x004fea0003900000 */
[----:B------:R-:W2:Y:S02]  /*b830*/  @!P0 SYNCS.PHASECHK.TRANS64 P0, [R0+URZ], R3 ;  /* 0x00000003000085a7 */ /* 0x000ea400080010ff */
[----:B--2---:R-:W-:Y:S05]  /*b840*/  @!P0 BRA `(.L_x_136) ;  /* 0xfffffffc00f08947 */ /* 0x004fea000383ffff */
[----:B------:R-:W-:Y:S05]  /*b850*/  BRA `(.L_x_137) ;  /* 0xffffff6c00c07947 */ /* 0x000fea000383ffff */
.L_x_44:
[----:B------:R-:W-:-:S07]  /*b860*/  MOV R0, UR5 ;  /* 0x0000000500007c02 */ /* 0x000fce0008000f00 */
.L_x_138:
[----:B-1----:R1:W2:Y:S02]  /*b870*/  SYNCS.PHASECHK.TRANS64.TRYWAIT P0, [R0+URZ], R3 ;  /* 0x00000003000075a7 */ /* 0x0022a400080011ff */
[----:B--2---:R-:W-:Y:S05]  /*b880*/  @!P0 NANOSLEEP.SYNCS 0x989680 ;  /* 0x009896800000895d */ /* 0x004fea0003900000 */
[----:B------:R-:W2:Y:S02]  /*b890*/  @!P0 SYNCS.PHASECHK.TRANS64 P0, [R0+URZ], R3 ;  /* 0x00000003000085a7 */ /* 0x000ea400080010ff */
[----:B--2---:R-:W-:Y:S05]  /*b8a0*/  @!P0 BRA `(.L_x_138) ;  /* 0xfffffffc00f08947 */ /* 0x004fea000383ffff */
[----:B------:R-:W-:Y:S05]  /*b8b0*/  BRA `(.L_x_139) ;  /* 0xffffff6c00cc7947 */ /* 0x000fea000383ffff */
.L_x_47:
[----:B-1----:R1:W2:Y:S02]  /*b8c0*/  SYNCS.PHASECHK.TRANS64.TRYWAIT P0, [R2+URZ+0xc0], R5 ;  /* 0x0000c005020075a7 */ /* 0x0022a400080011ff */
[----:B--2---:R-:W-:Y:S05]  /*b8d0*/  @!P0 NANOSLEEP.SYNCS 0x989680 ;  /* 0x009896800000895d */ /* 0x004fea0003900000 */
[----:B------:R-:W2:Y:S02]  /*b8e0*/  @!P0 SYNCS.PHASECHK.TRANS64 P0, [R2+URZ+0xc0], R5 ;  /* 0x0000c005020085a7 */ /* 0x000ea400080010ff */
[----:B--2---:R-:W-:Y:S05]  /*b8f0*/  @!P0 BRA `(.L_x_47) ;  /* 0xfffffffc00f08947 */ /* 0x004fea000383ffff */
[----:B------:R-:W-:Y:S05]  /*b900*/  BRA `(.L_x_140) ;  /* 0xffffff7000307947 */ /* 0x000fea000383ffff */
.L_x_48:
[----:B------:R-:W-:-:S07]  /*b910*/  MOV R2, UR4 ;  /* 0x0000000400027c02 */ /* 0x000fce0008000f00 */
.L_x_141:
[----:B-1----:R1:W2:Y:S02]  /*b920*/  SYNCS.PHASECHK.TRANS64.TRYWAIT P0, [R2+URZ+0x90], R5 ;  /* 0x00009005020075a7 */ /* 0x0022a400080011ff */
[----:B--2---:R-:W-:Y:S05]  /*b930*/  @!P0 NANOSLEEP.SYNCS 0x989680 ;  /* 0x009896800000895d */ /* 0x004fea0003900000 */
[----:B------:R-:W2:Y:S02]  /*b940*/  @!P0 SYNCS.PHASECHK.TRANS64 P0, [R2+URZ+0x90], R5 ;  /* 0x00009005020085a7 */ /* 0x000ea400080010ff */
[----:B--2---:R-:W-:Y:S05]  /*b950*/  @!P0 BRA `(.L_x_141) ;  /* 0xfffffffc00f08947 */ /* 0x004fea000383ffff */
[----:B------:R-:W-:Y:S05]  /*b960*/  BRA `(.L_x_142) ;  /* 0xffffff7000407947 */ /* 0x000fea000383ffff */
.L_x_49:
[----:B-1----:R1:W2:Y:S02]  /*b970*/  SYNCS.PHASECHK.TRANS64.TRYWAIT P1, [R2+URZ+0x80], R5 ;  /* 0x00008005020075a7 */ /* 0x0022a400080211ff */
[----:B--2---:R-:W-:Y:S05]  /*b980*/  @!P1 NANOSLEEP.SYNCS 0x989680 ;  /* 0x009896800000995d */ /* 0x004fea0003900000 */
[----:B------:R-:W2:Y:S02]  /*b990*/  @!P1 SYNCS.PHASECHK.TRANS64 P1, [R2+URZ+0x80], R5 ;  /* 0x00008005020095a7 */ /* 0x000ea400080210ff */
[----:B--2---:R-:W-:Y:S05]  /*b9a0*/  @!P1 BRA `(.L_x_49) ;  /* 0xfffffffc00f09947 */ /* 0x004fea000383ffff */
[----:B------:R-:W-:Y:S05]  /*b9b0*/  BRA `(.L_x_143) ;  /* 0xffffff7000707947 */ /* 0x000fea000383ffff */
.L_x_52:
[----:B------:R-:W-:-:S07]  /*b9c0*/  MOV R0, UR4 ;  /* 0x0000000400007c02 */ /* 0x000fce0008000f00 */
.L_x_144:
[----:B-1----:R1:W2:Y:S02]  /*b9d0*/  SYNCS.PHASECHK.TRANS64.TRYWAIT P0, [R0+URZ+0x90], R3 ;  /* 0x00009003000075a7 */ /* 0x0022a400080011ff */
[----:B--2---:R-:W-:Y:S05]  /*b9e0*/  @!P0 NANOSLEEP.SYNCS 0x989680 ;  /* 0x009896800000895d */ /* 0x004fea0003900000 */
[----:B------:R-:W2:Y:S02]  /*b9f0*/  @!P0 SYNCS.PHASECHK.TRANS64 P0, [R0+URZ+0x90], R3 ;  /* 0x00009003000085a7 */ /* 0x000ea400080010ff */
[----:B--2---:R-:W-:Y:S05]  /*ba00*/  @!P0 BRA `(.L_x_144) ;  /* 0xfffffffc00f08947 */ /* 0x004fea000383ffff */
[----:B------:R-:W-:Y:S05]  /*ba10*/  BRA `(.L_x_51) ;  /* 0xffffff7000c47947 */ /* 0x000fea000383ffff */
.L_x_59:
[----:B-1----:R1:W2:Y:S02]  /*ba20*/  SYNCS.PHASECHK.TRANS64.TRYWAIT P1, [R0+URZ+0x80], R5 ;  /* 0x00008005000075a7 */ /* 0x0022a400080211ff */
[----:B--2---:R-:W-:Y:S05]  /*ba30*/  @!P1 NANOSLEEP.SYNCS 0x989680 ;  /* 0x009896800000995d */ /* 0x004fea0003900000 */
[----:B------:R-:W2:Y:S02]  /*ba40*/  @!P1 SYNCS.PHASECHK.TRANS64 P1, [R0+URZ+0x80], R5 ;  /* 0x00008005000095a7 */ /* 0x000ea400080210ff */
[----:B--2---:R-:W-:Y:S05]  /*ba50*/  @!P1 BRA `(.L_x_59) ;  /* 0xfffffffc00f09947 */ /* 0x004fea000383ffff */
[----:B------:R-:W-:Y:S05]  /*ba60*/  BRA `(.L_x_145) ;  /* 0xffffff78003c7947 */ /* 0x000fea000383ffff */
.L_x_60:
[----:B------:R-:W-:-:S07]  /*ba70*/  MOV R3, UR30 ;  /* 0x0000001e00037c02 */ /* 0x000fce0008000f00 */
.L_x_146:
[----:B-1----:R1:W2:Y:S02]  /*ba80*/  SYNCS.PHASECHK.TRANS64.TRYWAIT P0, [R3+URZ+0xb0], R0 ;  /* 0x0000b000030075a7 */ /* 0x0022a400080011ff */
[----:B--2---:R-:W-:Y:S05]  /*ba90*/  @!P0 NANOSLEEP.SYNCS 0x989680 ;  /* 0x009896800000895d */ /* 0x004fea0003900000 */
[----:B------:R-:W2:Y:S02]  /*baa0*/  @!P0 SYNCS.PHASECHK.TRANS64 P0, [R3+URZ+0xb0], R0 ;  /* 0x0000b000030085a7 */ /* 0x000ea400080010ff */
[----:B--2---:R-:W-:Y:S05]  /*bab0*/  @!P0 BRA `(.L_x_146) ;  /* 0xfffffffc00f08947 */ /* 0x004fea000383ffff */
[----:B------:R-:W-:Y:S05]  /*bac0*/  BRA `(.L_x_147) ;  /* 0xffffff7800747947 */ /* 0x000fea000383ffff */
.L_x_63:
[----:B------:R-:W-:Y:S07]  /*bad0*/  MOV R0, UR5 ;  /* 0x0000000500007c02 */ /* 0x000fee0008000f00 */
.L_x_148:
[----:B-1----:R1:W2:Y:S02]  /*bae0*/  SYNCS.PHASECHK.TRANS64.TRYWAIT P0, [R0+URZ], R3 ;  /* 0x00000003000075a7 */ /* 0x0022a400080011ff */
[----:B--2---:R-:W-:Y:S05]  /*baf0*/  @!P0 NANOSLEEP.SYNCS 0x989680 ;  /* 0x009896800000895d */ /* 0x004fea0003900000 */
[----:B------:R-:W2:Y:S02]  /*bb00*/  @!P0 SYNCS.PHASECHK.TRANS64 P0, [R0+URZ], R3 ;  /* 0x00000003000085a7 */ /* 0x000ea400080010ff */
[----:B--2---:R-:W-:Y:S05]  /*bb10*/  @!P0 BRA `(.L_x_148) ;  /* 0xfffffffc00f08947 */ /* 0x004fea000383ffff */
[----:B------:R-:W-:Y:S05]  /*bb20*/  BRA `(.L_x_62) ;  /* 0xffffff7800907947 */ /* 0x000fea000383ffff */
.L_x_66:
[----:B------:R-:W-:-:S07]  /*bb30*/  MOV R0, UR4 ;  /* 0x0000000400007c02 */ /* 0x000fce0008000f00 */
.L_x_149:
[----:B--2---:R2:W4:Y:S02]  /*bb40*/  SYNCS.PHASECHK.TRANS64.TRYWAIT P0, [R0+URZ], R3 ;  /* 0x00000003000075a7 */ /* 0x00452400080011ff */
[----:B----4-:R-:W-:Y:S05]  /*bb50*/  @!P0 NANOSLEEP.SYNCS 0x989680 ;  /* 0x009896800000895d */ /* 0x010fea0003900000 */
[----:B------:R-:W4:Y:S02]  /*bb60*/  @!P0 SYNCS.PHASECHK.TRANS64 P0, [R0+URZ], R3 ;  /* 0x00000003000085a7 */ /* 0x000f2400080010ff */
[----:B----4-:R-:W-:Y:S05]  /*bb70*/  @!P0 BRA `(.L_x_149) ;  /* 0xfffffffc00f08947 */ /* 0x010fea000383ffff */
[----:B------:R-:W-:Y:S05]  /*bb80*/  BRA `(.L_x_150) ;  /* 0xffffff7c006c7947 */ /* 0x000fea000383ffff */
.L_x_67:
[----:B------:R-:W-:-:S07]  /*bb90*/  MOV R0, UR4 ;  /* 0x0000000400007c02 */ /* 0x000fce0008000f00 */
.L_x_151:
[----:B-1----:R1:W2:Y:S02]  /*bba0*/  SYNCS.PHASECHK.TRANS64.TRYWAIT P0, [R0+URZ], R3 ;  /* 0x00000003000075a7 */ /* 0x0022a400080011ff */
[----:B--2---:R-:W-:Y:S05]  /*bbb0*/  @!P0 NANOSLEEP.SYNCS 0x989680 ;  /* 0x009896800000895d */ /* 0x004fea0003900000 */
[----:B------:R-:W2:Y:S02]  /*bbc0*/  @!P0 SYNCS.PHASECHK.TRANS64 P0, [R0+URZ], R3 ;  /* 0x00000003000085a7 */ /* 0x000ea400080010ff */
[----:B--2---:R-:W-:Y:S05]  /*bbd0*/  @!P0 BRA `(.L_x_151) ;  /* 0xfffffffc00f08947 */ /* 0x004fea000383ffff */
[----:B------:R-:W-:Y:S05]  /*bbe0*/  BRA `(.L_x_152) ;  /* 0xffffff7c00787947 */ /* 0x000fea000383ffff */
.L_x_72:
[----:B--2---:R2:W3:Y:S02]  /*bbf0*/  SYNCS.PHASECHK.TRANS64.TRYWAIT P0, [R12+URZ+0x80], R9 ;  /* 0x000080090c0075a7 */ /* 0x0044e400080011ff */
[----:B---3--:R-:W-:Y:S05]  /*bc00*/  @!P0 NANOSLEEP.SYNCS 0x989680 ;  /* 0x009896800000895d */ /* 0x008fea0003900000 */
[----:B------:R-:W3:Y:S02]  /*bc10*/  @!P0 SYNCS.PHASECHK.TRANS64 P0, [R12+URZ+0x80], R9 ;  /* 0x000080090c0085a7 */ /* 0x000ee400080010ff */
[----:B---3--:R-:W-:Y:S05]  /*bc20*/  @!P0 BRA `(.L_x_72) ;  /* 0xfffffffc00f08947 */ /* 0x008fea000383ffff */
[----:B------:R-:W-:Y:S05]  /*bc30*/  BRA `(.L_x_153) ;  /* 0xffffff8000a87947 */ /* 0x000fea000383ffff */
.L_x_75:
[----:B------:R-:W-:Y:S07]  /*bc40*/  MOV R0, UR21 ;  /* 0x0000001500007c02 */ /* 0x000fee0008000f00 */
.L_x_154:
[----:B--2---:R2:W3:Y:S02]  /*bc50*/  SYNCS.PHASECHK.TRANS64.TRYWAIT P2, [R0+URZ+0x78], R11 ;  /* 0x0000780b000075a7 */ /* 0x0044e400080411ff */
[----:B---3--:R-:W-:Y:S05]  /*bc60*/  @!P2 NANOSLEEP.SYNCS 0x989680 ;  /* 0x009896800000a95d */ /* 0x008fea0003900000 */
[----:B------:R-:W3:Y:S02]  /*bc70*/  @!P2 SYNCS.PHASECHK.TRANS64 P2, [R0+URZ+0x78], R11 ;  /* 0x0000780b0000a5a7 */ /* 0x000ee400080410ff */
[----:B---3--:R-:W-:Y:S05]  /*bc80*/  @!P2 BRA `(.L_x_154) ;  /* 0xfffffffc00f0a947 */ /* 0x008fea000383ffff */
[----:B------:R-:W-:Y:S05]  /*bc90*/  BRA `(.L_x_74) ;  /* 0xffffff8800107947 */ /* 0x000fea000383ffff */
.L_x_78:
[----:B--2---:R-:W-:Y:S07]  /*bca0*/  MOV R0, UR21 ;  /* 0x0000001500007c02 */ /* 0x004fee0008000f00 */
.L_x_155:
[----:B--2---:R2:W3:Y:S02]  /*bcb0*/  SYNCS.PHASECHK.TRANS64.TRYWAIT P0, [R0+URZ+0x50], R9 ;  /* 0x00005009000075a7 */ /* 0x0044e400080011ff */
[----:B---3--:R-:W-:Y:S05]  /*bcc0*/  @!P0 NANOSLEEP.SYNCS 0x989680 ;  /* 0x009896800000895d */ /* 0x008fea0003900000 */
[----:B------:R-:W3:Y:S02]  /*bcd0*/  @!P0 SYNCS.PHASECHK.TRANS64 P0, [R0+URZ+0x50], R9 ;  /* 0x00005009000085a7 */ /* 0x000ee400080010ff */
[----:B---3--:R-:W-:Y:S05]  /*bce0*/  @!P0 BRA `(.L_x_155) ;  /* 0xfffffffc00f08947 */ /* 0x008fea000383ffff */
[----:B------:R-:W-:Y:S05]  /*bcf0*/  BRA `(.L_x_156) ;  /* 0xffffff88006c7947 */ /* 0x000fea000383ffff */
.L_x_79:
[----:B------:R-:W-:Y:S07]  /*bd00*/  MOV R0, UR21 ;  /* 0x0000001500007c02 */ /* 0x000fee0008000f00 */
.L_x_157:
[----:B--2---:R2:W3:Y:S02]  /*bd10*/  SYNCS.PHASECHK.TRANS64.TRYWAIT P0, [R0+URZ+0x58], R9 ;  /* 0x00005809000075a7 */ /* 0x0044e400080011ff */
[----:B---3--:R-:W-:Y:S05]  /*bd20*/  @!P0 NANOSLEEP.SYNCS 0x989680 ;  /* 0x009896800000895d */ /* 0x008fea0003900000 */
[----:B------:R-:W3:Y:S02]  /*bd30*/  @!P0 SYNCS.PHASECHK.TRANS64 P0, [R0+URZ+0x58], R9 ;  /* 0x00005809000085a7 */ /* 0x000ee400080010ff */
[----:B---3--:R-:W-:Y:S05]  /*bd40*/  @!P0 BRA `(.L_x_157) ;  /* 0xfffffffc00f08947 */ /* 0x008fea000383ffff */
[----:B------:R-:W-:Y:S05]  /*bd50*/  BRA `(.L_x_158) ;  /* 0xffffff8800a47947 */ /* 0x000fea000383ffff */
.L_x_80:
[----:B------:R-:W-:Y:S07]  /*bd60*/  MOV R0, UR21 ;  /* 0x0000001500007c02 */ /* 0x000fee0008000f00 */
.L_x_159:
[----:B--2---:R2:W3:Y:S02]  /*bd70*/  SYNCS.PHASECHK.TRANS64.TRYWAIT P0, [R0+URZ+0x60], R9 ;  /* 0x00006009000075a7 */ /* 0x0044e400080011ff */
[----:B---3--:R-:W-:Y:S05]  /*bd80*/  @!P0 NANOSLEEP.SYNCS 0x989680 ;  /* 0x009896800000895d */ /* 0x008fea0003900000 */
[----:B------:R-:W3:Y:S02]  /*bd90*/  @!P0 SYNCS.PHASECHK.TRANS64 P0, [R0+URZ+0x60], R9 ;  /* 0x00006009000085a7 */ /* 0x000ee400080010ff */
[----:B---3--:R-:W-:Y:S05]  /*bda0*/  @!P0 BRA `(.L_x_159) ;  /* 0xfffffffc00f08947 */ /* 0x008fea000383ffff */
[----:B------:R-:W-:Y:S05]  /*bdb0*/  BRA `(.L_x_160) ;  /* 0xffffff8800e87947 */ /* 0x000fea000383ffff */
.L_x_81:
[----:B------:R-:W-:Y:S07]  /*bdc0*/  MOV R0, UR21 ;  /* 0x0000001500007c02 */ /* 0x000fee0008000f00 */
.L_x_161:
[----:B--2---:R2:W3:Y:S02]  /*bdd0*/  SYNCS.PHASECHK.TRANS64.TRYWAIT P0, [R0+URZ+0x68], R9 ;  /* 0x00006809000075a7 */ /* 0x0044e400080011ff */
[----:B---3--:R-:W-:Y:S05]  /*bde0*/  @!P0 NANOSLEEP.SYNCS 0x989680 ;  /* 0x009896800000895d */ /* 0x008fea0003900000 */
[----:B------:R-:W3:Y:S02]  /*bdf0*/  @!P0 SYNCS.PHASECHK.TRANS64 P0, [R0+URZ+0x68], R9 ;  /* 0x00006809000085a7 */ /* 0x000ee400080010ff */
[----:B---3--:R-:W-:Y:S05]  /*be00*/  @!P0 BRA `(.L_x_161) ;  /* 0xfffffffc00f08947 */ /* 0x008fea000383ffff */
[----:B------:R-:W-:Y:S05]  /*be10*/  BRA `(.L_x_162) ;  /* 0xffffff8c00287947 */ /* 0x000fea000383ffff */
.L_x_83:
[----:B------:R-:W-:-:S07]  /*be20*/  MOV R0, UR21 ;  /* 0x0000001500007c02 */ /* 0x000fce0008000f00 */
.L_x_163:
[----:B---3--:R3:W4:Y:S02]  /*be30*/  SYNCS.PHASECHK.TRANS64.TRYWAIT P0, [R0+URZ+0x50], R3 ;  /* 0x00005003000075a7 */ /* 0x00872400080011ff */
[----:B----4-:R-:W-:Y:S05]  /*be40*/  @!P0 NANOSLEEP.SYNCS 0x989680 ;  /* 0x009896800000895d */ /* 0x010fea0003900000 */
[----:B------:R-:W4:Y:S02]  /*be50*/  @!P0 SYNCS.PHASECHK.TRANS64 P0, [R0+URZ+0x50], R3 ;  /* 0x00005003000085a7 */ /* 0x000f2400080010ff */
[----:B----4-:R-:W-:Y:S05]  /*be60*/  @!P0 BRA `(.L_x_163) ;  /* 0xfffffffc00f08947 */ /* 0x010fea000383ffff */
[----:B------:R-:W-:Y:S05]  /*be70*/  BRA `(.L_x_164) ;  /* 0xffffff8c009c7947 */ /* 0x000fea000383ffff */
.L_x_84:
[----:B---3--:R-:W-:-:S07]  /*be80*/  MOV R0, UR21 ;  /* 0x0000001500007c02 */ /* 0x008fce0008000f00 */
.L_x_165:
[----:B---3--:R3:W4:Y:S02]  /*be90*/  SYNCS.PHASECHK.TRANS64.TRYWAIT P0, [R0+URZ+0x58], R3 ;  /* 0x00005803000075a7 */ /* 0x00872400080011ff */
[----:B----4-:R-:W-:Y:S05]  /*bea0*/  @!P0 NANOSLEEP.SYNCS 0x989680 ;  /* 0x009896800000895d */ /* 0x010fea0003900000 */
[----:B------:R-:W4:Y:S02]  /*beb0*/  @!P0 SYNCS.PHASECHK.TRANS64 P0, [R0+URZ+0x58], R3 ;  /* 0x00005803000085a7 */ /* 0x000f2400080010ff */
[----:B----4-:R-:W-:Y:S05]  /*bec0*/  @!P0 BRA `(.L_x_165) ;  /* 0xfffffffc00f08947 */ /* 0x010fea000383ffff */
[----:B------:R-:W-:Y:S05]  /*bed0*/  BRA `(.L_x_166) ;  /* 0xffffff8c008c7947 */ /* 0x000fea000383ffff */
.L_x_85:
[----:B---3--:R-:W-:-:S07]  /*bee0*/  MOV R0, UR21 ;  /* 0x0000001500007c02 */ /* 0x008fce0008000f00 */
.L_x_167:
[----:B---3--:R3:W4:Y:S02]  /*bef0*/  SYNCS.PHASECHK.TRANS64.TRYWAIT P0, [R0+URZ+0x60], R3 ;  /* 0x00006003000075a7 */ /* 0x00872400080011ff */
[----:B----4-:R-:W-:Y:S05]  /*bf00*/  @!P0 NANOSLEEP.SYNCS 0x989680 ;  /* 0x009896800000895d */ /* 0x010fea0003900000 */
[----:B------:R-:W4:Y:S02]  /*bf10*/  @!P0 SYNCS.PHASECHK.TRANS64 P0, [R0+URZ+0x60], R3 ;  /* 0x00006003000085a7 */ /* 0x000f2400080010ff */
[----:B----4-:R-:W-:Y:S05]  /*bf20*/  @!P0 BRA `(.L_x_167) ;  /* 0xfffffffc00f08947 */ /* 0x010fea000383ffff */
[----:B------:R-:W-:Y:S05]  /*bf30*/  BRA `(.L_x_168) ;  /* 0xffffff8c007c7947 */ /* 0x000fea000383ffff */
.L_x_87:
[----:B-1----:R1:W2:Y:S02]  /*bf40*/  SYNCS.PHASECHK.TRANS64.TRYWAIT P0, [R3+URZ+0x80], R0 ;  /* 0x00008000030075a7 */ /* 0x0022a400080011ff */
[----:B--2---:R-:W-:Y:S05]  /*bf50*/  @!P0 NANOSLEEP.SYNCS 0x989680 ;  /* 0x009896800000895d */ /* 0x004fea0003900000 */
[----:B------:R-:W2:Y:S02]  /*bf60*/  @!P0 SYNCS.PHASECHK.TRANS64 P0, [R3+URZ+0x80], R0 ;  /* 0x00008000030085a7 */ /* 0x000ea400080010ff */
[----:B--2---:R-:W-:Y:S05]  /*bf70*/  @!P0 BRA `(.L_x_87) ;  /* 0xfffffffc00f08947 */ /* 0x004fea000383ffff */
[----:B------:R-:W-:Y:S05]  /*bf80*/  BRA `(.L_x_169) ;  /* 0xffffff9000487947 */ /* 0x000fea000383ffff */
.L_x_98:
[----:B--2---:R2:W1:Y:S02]  /*bf90*/  SYNCS.PHASECHK.TRANS64.TRYWAIT P1, [R3+URZ+0x30], R2 ;  /* 0x00003002030075a7 */ /* 0x00446400080211ff */
[----:B-1----:R-:W-:Y:S05]  /*bfa0*/  @!P1 NANOSLEEP.SYNCS 0x989680 ;  /* 0x009896800000995d */ /* 0x002fea0003900000 */
[----:B------:R-:W1:Y:S02]  /*bfb0*/  @!P1 SYNCS.PHASECHK.TRANS64 P1, [R3+URZ+0x30], R2 ;  /* 0x00003002030095a7 */ /* 0x000e6400080210ff */
[----:B-1----:R-:W-:Y:S05]  /*bfc0*/  @!P1 BRA `(.L_x_98) ;  /* 0xfffffffc00f09947 */ /* 0x002fea000383ffff */
[----:B------:R-:W-:Y:S05]  /*bfd0*/  BRA `(.L_x_97) ;  /* 0xffffff9c00cc7947 */ /* 0x000fea000383ffff */
.L_x_100:
[----:B--2---:R2:W4:Y:S02]  /*bfe0*/  SYNCS.PHASECHK.TRANS64.TRYWAIT P0, [R177+URZ+0xa0], R4 ;  /* 0x0000a004b10075a7 */ /* 0x00452400080011ff */
[----:B----4-:R-:W-:Y:S05]  /*bff0*/  @!P0 NANOSLEEP.SYNCS 0x989680 ;  /* 0x009896800000895d */ /* 0x010fea0003900000 */
[----:B------:R-:W4:Y:S02]  /*c000*/  @!P0 SYNCS.PHASECHK.TRANS64 P0, [R177+URZ+0xa0], R4 ;  /* 0x0000a004b10085a7 */ /* 0x000f2400080010ff */
[----:B----4-:R-:W-:Y:S05]  /*c010*/  @!P0 BRA `(.L_x_100) ;  /* 0xfffffffc00f08947 */ /* 0x010fea000383ffff */
[----:B------:R-:W-:Y:S05]  /*c020*/  BRA `(.L_x_99) ;  /* 0xffffffa000247947 */ /* 0x000fea000383ffff */
.L_x_109:
[----:B---3--:R3:W4:Y:S02]  /*c030*/  SYNCS.PHASECHK.TRANS64.TRYWAIT P0, [R190+URZ+0x30], R5 ;  /* 0x00003005be0075a7 */ /* 0x00872400080011ff */
[----:B----4-:R-:W-:Y:S05]  /*c040*/  @!P0 NANOSLEEP.SYNCS 0x989680 ;  /* 0x009896800000895d */ /* 0x010fea0003900000 */
[----:B------:R-:W4:Y:S02]  /*c050*/  @!P0 SYNCS.PHASECHK.TRANS64 P0, [R190+URZ+0x30], R5 ;  /* 0x00003005be0085a7 */ /* 0x000f2400080010ff */
[----:B----4-:R-:W-:Y:S05]  /*c060*/  @!P0 BRA `(.L_x_109) ;  /* 0xfffffffc00f08947 */ /* 0x010fea000383ffff */
[----:B------:R-:W-:Y:S05]  /*c070*/  BRA `(.L_x_108) ;  /* 0xffffffb400347947 */ /* 0x000fea000383ffff */
.L_x_118:
[----:B---3--:R3:W4:Y:S02]  /*c080*/  SYNCS.PHASECHK.TRANS64.TRYWAIT P0, [R0+URZ+0x30], R7 ;  /* 0x00003007000075a7 */ /* 0x00872400080011ff */
[----:B----4-:R-:W-:Y:S05]  /*c090*/  @!P0 NANOSLEEP.SYNCS 0x989680 ;  /* 0x009896800000895d */ /* 0x010fea0003900000 */
[----:B------:R-:W4:Y:S02]  /*c0a0*/  @!P0 SYNCS.PHASECHK.TRANS64 P0, [R0+URZ+0x30], R7 ;  /* 0x00003007000085a7 */ /* 0x000f2400080010ff */
[----:B----4-:R-:W-:Y:S05]  /*c0b0*/  @!P0 BRA `(.L_x_118) ;  /* 0xfffffffc00f08947 */ /* 0x010fea000383ffff */
[----:B------:R-:W-:Y:S05]  /*c0c0*/  BRA `(.L_x_117) ;  /* 0xffffffc8008c7947 */ /* 0x000fea000383ffff */
.L_x_127:
[----:B---3--:R3:W4:Y:S02]  /*c0d0*/  SYNCS.PHASECHK.TRANS64.TRYWAIT P0, [R0+URZ+0x30], R5 ;  /* 0x00003005000075a7 */ /* 0x00872400080011ff */
[----:B----4-:R-:W-:Y:S05]  /*c0e0*/  @!P0 NANOSLEEP.SYNCS 0x989680 ;  /* 0x009896800000895d */ /* 0x010fea0003900000 */
[----:B------:R-:W4:Y:S02]  /*c0f0*/  @!P0 SYNCS.PHASECHK.TRANS64 P0, [R0+URZ+0x30], R5 ;  /* 0x00003005000085a7 */ /* 0x000f2400080010ff */
[----:B----4-:R-:W-:Y:S05]  /*c100*/  @!P0 BRA `(.L_x_127) ;  /* 0xfffffffc00f08947 */ /* 0x010fea000383ffff */
[----:B------:R-:W-:Y:S05]  /*c110*/  BRA `(.L_x_126) ;  /* 0xffffffdc00f07947 */ /* 0x000fea000383ffff */
        .weak           $__internal_0_$__cuda_sm10x_tcgen05_guardrail_trap_col_being_dealloced_not_returned_by_alloc
        .type           $__internal_0_$__cuda_sm10x_tcgen05_guardrail_trap_col_being_dealloced_not_returned_by_alloc,@function
        .size           $__internal_0_$__cuda_sm10x_tcgen05_guardrail_trap_col_being_dealloced_not_returned_by_alloc,($__internal_1_$__cuda_sm10x_tcgen05_guardrail_trap_phase_invalid_during_alloc - $__internal_0_$__cuda_sm10x_tcgen05_guardrail_trap_col_being_dealloced_not_returned_by_alloc)
$__internal_0_$__cuda_sm10x_tcgen05_guardrail_trap_col_being_dealloced_not_returned_by_alloc:
[----:B------:R-:W-:Y:S05]  /*c120*/  BPT.TRAP 0x1 ;  /* 0x000000040000795c */ /* 0x000fea0000300000 */
[----:B------:R-:W-:-:S04]  /*c130*/  HFMA2 R3, -RZ, RZ, 0, 0 ;  /* 0x00000000ff037431 */ /* 0x000fc800000001ff */
[----:B------:R-:W-:Y:S05]  /*c140*/  RET.REL.NODEC R2 `(_ZN7cutlass13device_kernelINS_4gemm6kernel13GemmUniversalIN4cute5tupleIJiiiiEEENS1_10collective13CollectiveMmaINS1_35MainloopSm100TmaUmmaWarpSpecializedILi3ELi2ELi2ENS5_IJNS4_1CILi1EEENSA_ILi4EEESB_EEEEENS5_IJNSA_ILi128EEENSA_ILi256EEESF_EEENS_12float_e4m3_tENS5_IJlSB_lEEESI_SJ_NS4_8TiledMMAINS4_8MMA_AtomIJNS4_10MMA_TraitsINS4_19SM100_MMA_F8F6F4_SSEJSI_SI_fSF_SG_NS4_17integral_constantINS4_4UMMA5MajorELSQ_0EEESR_NSO_INSP_7ScaleInELSS_0EEEST_EEEEEENS4_6LayoutINS5_IJSB_SB_SB_EEENS5_IJNSA_ILi0EEESY_SY_EEEEENS5_IJNS4_10UnderscoreES11_S11_EEEEENS4_23SM90_TMA_LOAD_MULTICASTENS4_14ComposedLayoutINS4_7SwizzleILi3ELi4ELi3EEENS4_18smem_ptr_flag_bitsILi8EEENSW_INS5_IJNSA_ILi8EEESF_EEENS5_IJSF_SB_EEEEEEEvNS4_8identityENS4_13SM90_TMA_LOADES1E_vS1F_EENS_8epilogue10collective18CollectiveEpilogueINS1I_23Sm100TmaWarpSpecializedILi4ELi2ELi64ELb0ELb0EEEJSH_NS5_IJNSW_ISF_SB_EENSW_INSA_ILi64EEESB_EEEEESI_SJ_SI_SJ_NS1I_6fusion15FusionCallbacksIS1M_NS1R_17LinearCombinationISI_fSI_fLNS_15FloatRoundStyleE2EEESH_S1Q_JEEENS4_5SM1004TMEM4LOAD26SM100_TMEM_LOAD_32dp32b64xES1G_NS15_INS16_ILi2ELi4ELi3EEES19_NSW_INS5_IJS1A_S1O_EEENS5_IJS1O_SB_EEEEEEENS4_39AutoVectorizingCopyWithAssumedAlignmentILi128EEENS4_14SM90_TMA_STOREES25_S27_S27_EEEvvEEEEvNT_6ParamsE) ;  /* 0xffffff3c02ac7950 */ /* 0x000fea0003c3ffff */
        .weak           $__internal_1_$__cuda_sm10x_tcgen05_guardrail_trap_phase_invalid_during_alloc
        .type           $__internal_1_$__cuda_sm10x_tcgen05_guardrail_trap_phase_invalid_during_alloc,@function
        .size           $__internal_1_$__cuda_sm10x_tcgen05_guardrail_trap_phase_invalid_during_alloc,($__internal_2_$__cuda_sm10x_tcgen05_guardrail_trap_unallocated_columns_being_dealloced - $__internal_1_$__cuda_sm10x_tcgen05_guardrail_trap_phase_invalid_during_alloc)
$__internal_1_$__cuda_sm10x_tcgen05_guardrail_trap_phase_invalid_during_alloc:
[----:B------:R-:W-:Y:S05]  /*c150*/  BPT.TRAP 0x1 ;  /* 0x000000040000795c */ /* 0x000fea0000300000 */
[----:B------:R-:W-:-:S04]  /*c160*/  MOV R5, 0x0 ;  /* 0x0000000000057802 */ /* 0x000fc80000000f00 */
[----:B------:R-:W-:Y:S05]  /*c170*/  RET.REL.NODEC R4 `(_ZN7cutlass13device_kernelINS_4gemm6kernel13GemmUniversalIN4cute5tupleIJiiiiEEENS1_10collective13CollectiveMmaINS1_35MainloopSm100TmaUmmaWarpSpecializedILi3ELi2ELi2ENS5_IJNS4_1CILi1EEENSA_ILi4EEESB_EEEEENS5_IJNSA_ILi128EEENSA_ILi256EEESF_EEENS_12float_e4m3_tENS5_IJlSB_lEEESI_SJ_NS4_8TiledMMAINS4_8MMA_AtomIJNS4_10MMA_TraitsINS4_19SM100_MMA_F8F6F4_SSEJSI_SI_fSF_SG_NS4_17integral_constantINS4_4UMMA5MajorELSQ_0EEESR_NSO_INSP_7ScaleInELSS_0EEEST_EEEEEENS4_6LayoutINS5_IJSB_SB_SB_EEENS5_IJNSA_ILi0EEESY_SY_EEEEENS5_IJNS4_10UnderscoreES11_S11_EEEEENS4_23SM90_TMA_LOAD_MULTICASTENS4_14ComposedLayoutINS4_7SwizzleILi3ELi4ELi3EEENS4_18smem_ptr_flag_bitsILi8EEENSW_INS5_IJNSA_ILi8EEESF_EEENS5_IJSF_SB_EEEEEEEvNS4_8identityENS4_13SM90_TMA_LOADES1E_vS1F_EENS_8epilogue10collective18CollectiveEpilogueINS1I_23Sm100TmaWarpSpecializedILi4ELi2ELi64ELb0ELb0EEEJSH_NS5_IJNSW_ISF_SB_EENSW_INSA_ILi64EEESB_EEEEESI_SJ_SI_SJ_NS1I_6fusion15FusionCallbacksIS1M_NS1R_17LinearCombinationISI_fSI_fLNS_15FloatRoundStyleE2EEESH_S1Q_JEEENS4_5SM1004TMEM4LOAD26SM100_TMEM_LOAD_32dp32b64xES1G_NS15_INS16_ILi2ELi4ELi3EEES19_NSW_INS5_IJS1A_S1O_EEENS5_IJS1O_SB_EEEEEEENS4_39AutoVectorizingCopyWithAssumedAlignmentILi128EEENS4_14SM90_TMA_STOREES25_S27_S27_EEEvvEEEEvNT_6ParamsE) ;  /* 0xffffff3c04a07950 */ /* 0x000fea0003c3ffff */
        .weak           $__internal_2_$__cuda_sm10x_tcgen05_guardrail_trap_unallocated_columns_being_dealloced
        .type           $__internal_2_$__cuda_sm10x_tcgen05_guardrail_trap_unallocated_columns_being_dealloced,@function
        .size           $__internal_2_$__cuda_sm10x_tcgen05_guardrail_trap_unallocated_columns_being_dealloced,(.L_x_171 - $__internal_2_$__cuda_sm10x_tcgen05_guardrail_trap_unallocated_columns_being_dealloced)
$__internal_2_$__cuda_sm10x_tcgen05_guardrail_trap_unallocated_columns_being_dealloced:
[----:B------:R-:W-:Y:S05]  /*c180*/  BPT.TRAP 0x1 ;  /* 0x000000040000795c */ /* 0x000fea0000300000 */
[----:B------:R-:W-:-:S04]  /*c190*/  HFMA2 R3, -RZ, RZ, 0, 0 ;  /* 0x00000000ff037431 */ /* 0x000fc800000001ff */
[----:B------:R-:W-:Y:S05]  /*c1a0*/  RET.REL.NODEC R2 `(_ZN7cutlass13device_kernelINS_4gemm6kernel13GemmUniversalIN4cute5tupleIJiiiiEEENS1_10collective13CollectiveMmaINS1_35MainloopSm100TmaUmmaWarpSpecializedILi3ELi2ELi2ENS5_IJNS4_1CILi1EEENSA_ILi4EEESB_EEEEENS5_IJNSA_ILi128EEENSA_ILi256EEESF_EEENS_12float_e4m3_tENS5_IJlSB_lEEESI_SJ_NS4_8TiledMMAINS4_8MMA_AtomIJNS4_10MMA_TraitsINS4_19SM100_MMA_F8F6F4_SSEJSI_SI_fSF_SG_NS4_17integral_constantINS4_4UMMA5MajorELSQ_0EEESR_NSO_INSP_7ScaleInELSS_0EEEST_EEEEEENS4_6LayoutINS5_IJSB_SB_SB_EEENS5_IJNSA_ILi0EEESY_SY_EEEEENS5_IJNS4_10UnderscoreES11_S11_EEEEENS4_23SM90_TMA_LOAD_MULTICASTENS4_14ComposedLayoutINS4_7SwizzleILi3ELi4ELi3EEENS4_18smem_ptr_flag_bitsILi8EEENSW_INS5_IJNSA_ILi8EEESF_EEENS5_IJSF_SB_EEEEEEEvNS4_8identityENS4_13SM90_TMA_LOADES1E_vS1F_EENS_8epilogue10collective18CollectiveEpilogueINS1I_23Sm100TmaWarpSpecializedILi4ELi2ELi64ELb0ELb0EEEJSH_NS5_IJNSW_ISF_SB_EENSW_INSA_ILi64EEESB_EEEEESI_SJ_SI_SJ_NS1I_6fusion15FusionCallbacksIS1M_NS1R_17LinearCombinationISI_fSI_fLNS_15FloatRoundStyleE2EEESH_S1Q_JEEENS4_5SM1004TMEM4LOAD26SM100_TMEM_LOAD_32dp32b64xES1G_NS15_INS16_ILi2ELi4ELi3EEES19_NSW_INS5_IJS1A_S1O_EEENS5_IJS1O_SB_EEEEEEENS4_39AutoVectorizingCopyWithAssumedAlignmentILi128EEENS4_14SM90_TMA_STOREES25_S27_S27_EEEvvEEEEvNT_6ParamsE) ;  /* 0xffffff3c02947950 */ /* 0x000fea0003c3ffff */
.L_x_170:
[----:B------:R-:W-:-:S00]  /*c1b0*/  BRA `(.L_x_170) ;  /* 0xfffffffc00fc7947 */ /* 0x000fc0000383ffff */
[----:B------:R-:W-:-:S00]  /*c1c0*/  NOP ;  /* 0x0000000000007918 */ /* 0x000fc00000000000 */
        /* <DEDUP_REMOVED lines=11> */
.L_x_171:


//--------------------- .nv.global.init           --------------------------
	.section	.nv.global.init,"aw",@progbits
.nv.global.init:
	.type		$str$27,@object
	.size		$str$27,($str$28 - $str$27)
$str$27:
        /*0000*/ 	.byte	0x28, 0x61, 0x64, 0x64, 0x72, 0x65, 0x73, 0x73, 0x20, 0x26, 0x20, 0x6d, 0x61, 0x73, 0x6b, 0x29
        /*0010*/ 	.byte	0x20, 0x3d, 0x3d, 0x20, 0x30, 0x00
	.type		$str$28,@object
	.size		$str$28,($str$26 - $str$28)
$str$28:
        /*0016*/ 	.byte	0x2f, 0x74, 0x6d, 0x70, 0x2f, 0x63, 0x75, 0x74, 0x6c, 0x61, 0x73, 0x73, 0x5f, 0x73, 0x77, 0x65
        /*0026*/ 	.byte	0x65, 0x70, 0x5f, 0x73, 0x72, 0x63, 0x2f, 0x69, 0x6e, 0x63, 0x6c, 0x75, 0x64, 0x65, 0x2f, 0x63
        /*0036*/ 	.byte	0x75, 0x74, 0x65, 0x2f, 0x70, 0x6f, 0x69, 0x6e, 0x74, 0x65, 0x72, 0x5f, 0x66, 0x6c, 0x61, 0x67
        /*0046*/ 	.byte	0x67, 0x65, 0x64, 0x2e, 0x68, 0x70, 0x70, 0x00
	.type		$str$26,@object
	.size		$str$26,($str$25 - $str$26)
$str$26:
        /*004e*/ 	.byte	0x2f, 0x74, 0x6d, 0x70, 0x2f, 0x63, 0x75, 0x74, 0x6c, 0x61, 0x73, 0x73, 0x5f, 0x73, 0x77, 0x65
        /*005e*/ 	.byte	0x65, 0x70, 0x5f, 0x73, 0x72, 0x63, 0x2f, 0x69, 0x6e, 0x63, 0x6c, 0x75, 0x64, 0x65, 0x2f, 0x63
        /*006e*/ 	.byte	0x75, 0x74, 0x65, 0x2f, 0x61, 0x74, 0x6f, 0x6d, 0x2f, 0x63, 0x6f, 0x70, 0x79, 0x5f, 0x74, 0x72
        /*007e*/ 	.byte	0x61, 0x69, 0x74, 0x73, 0x5f, 0x73, 0x6d, 0x31, 0x30, 0x30, 0x2e, 0x68, 0x70, 0x70, 0x00
	.type		$str$25,@object
	.size		$str$25,(__unnamed_1 - $str$25)
$str$25:
        /*008d*/ 	.byte	0x28, 0x28, 0x75, 0x69, 0x6e, 0x74, 0x33, 0x32, 0x5f, 0x74, 0x28, 0x74, 0x68, 0x72, 0x65, 0x61
        /*009d*/ 	.byte	0x64, 0x49, 0x64, 0x78, 0x2e, 0x78, 0x29, 0x20, 0x2f, 0x20, 0x33, 0x32, 0x29, 0x20, 0x25, 0x20
        /*00ad*/ 	.byte	0x34, 0x29, 0x20, 0x3d, 0x3d, 0x20, 0x28, 0x28, 0x28, 0x74, 0x6d, 0x65, 0x6d, 0x5f, 0x61, 0x64
        /*00bd*/ 	.byte	0x64, 0x72, 0x20, 0x3e, 0x3e, 0x20, 0x31, 0x36, 0x29, 0x20, 0x2f, 0x20, 0x33, 0x32, 0x29, 0x20
        /*00cd*/ 	.byte	0x25, 0x20, 0x34, 0x29, 0x00
	.type		__unnamed_1,@object
	.size		__unnamed_1,(__unnamed_2 - __unnamed_1)
__unnamed_1:
        /*00d2*/ 	.byte	0x61, 0x75, 0x74, 0x6f, 0x20, 0x63, 0x75, 0x74, 0x65, 0x3a, 0x3a, 0x61, 0x73, 0x5f, 0x70, 0x6f
        /* <DEDUP_REMOVED lines=24> */
        /*0262*/ 	.byte	0x43, 0x3c, 0x38, 0x31, 0x39, 0x32, 0x3e, 0x3e, 0x3e, 0x3e, 0x5d, 0x00
	.type		__unnamed_2,@object
	.size		__unnamed_2,(__unnamed_3 - __unnamed_2)
__unnamed_2:
        /* <DEDUP_REMOVED lines=26> */
	.type		__unnamed_3,@object
	.size		__unnamed_3,(.L_3 - __unnamed_3)
__unnamed_3:
        /* <DEDUP_REMOVED lines=42> */
        /*06aa*/ 	.byte	0x3e, 0x3e, 0x3e, 0x3e, 0x5d, 0x00
.L_3:


//--------------------- .nv.shared._ZN7cutlass13device_kernelINS_4gemm6kernel13GemmUniversalIN4cute5tupleIJiiiiEEENS1_10collective13CollectiveMmaINS1_35MainloopSm100TmaUmmaWarpSpecializedILi3ELi2ELi2ENS5_IJNS4_1CILi1EEENSA_ILi4EEESB_EEEEENS5_IJNSA_ILi128EEENSA_ILi256EEESF_EEENS_12float_e4m3_tENS5_IJlSB_lEEESI_SJ_NS4_8TiledMMAINS4_8MMA_AtomIJNS4_10MMA_TraitsINS4_19SM100_MMA_F8F6F4_SSEJSI_SI_fSF_SG_NS4_17integral_constantINS4_4UMMA5MajorELSQ_0EEESR_NSO_INSP_7ScaleInELSS_0EEEST_EEEEEENS4_6LayoutINS5_IJSB_SB_SB_EEENS5_IJNSA_ILi0EEESY_SY_EEEEENS5_IJNS4_10UnderscoreES11_S11_EEEEENS4_23SM90_TMA_LOAD_MULTICASTENS4_14ComposedLayoutINS4_7SwizzleILi3ELi4ELi3EEENS4_18smem_ptr_flag_bitsILi8EEENSW_INS5_IJNSA_ILi8EEESF_EEENS5_IJSF_SB_EEEEEEEvNS4_8identityENS4_13SM90_TMA_LOADES1E_vS1F_EENS_8epilogue10collective18CollectiveEpilogueINS1I_23Sm100TmaWarpSpecializedILi4ELi2ELi64ELb0ELb0EEEJSH_NS5_IJNSW_ISF_SB_EENSW_INSA_ILi64EEESB_EEEEESI_SJ_SI_SJ_NS1I_6fusion15FusionCallbacksIS1M_NS1R_17LinearCombinationISI_fSI_fLNS_15FloatRoundStyleE2EEESH_S1Q_JEEENS4_5SM1004TMEM4LOAD26SM100_TMEM_LOAD_32dp32b64xES1G_NS15_INS16_ILi2ELi4ELi3EEES19_NSW_INS5_IJS1A_S1O_EEENS5_IJS1O_SB_EEEEEEENS4_39AutoVectorizingCopyWithAssumedAlignmentILi128EEENS4_14SM90_TMA_STOREES25_S27_S27_EEEvvEEEEvNT_6ParamsE --------------------------
	.section	.nv.shared._ZN7cutlass13device_kernelINS_4gemm6kernel13GemmUniversalIN4cute5tupleIJiiiiEEENS1_10collective13CollectiveMmaINS1_35MainloopSm100TmaUmmaWarpSpecializedILi3ELi2ELi2ENS5_IJNS4_1CILi1EEENSA_ILi4EEESB_EEEEENS5_IJNSA_ILi128EEENSA_ILi256EEESF_EEENS_12float_e4m3_tENS5_IJlSB_lEEESI_SJ_NS4_8TiledMMAINS4_8MMA_AtomIJNS4_10MMA_TraitsINS4_19SM100_MMA_F8F6F4_SSEJSI_SI_fSF_SG_NS4_17integral_constantINS4_4UMMA5MajorELSQ_0EEESR_NSO_INSP_7ScaleInELSS_0EEEST_EEEEEENS4_6LayoutINS5_IJSB_SB_SB_EEENS5_IJNSA_ILi0EEESY_SY_EEEEENS5_IJNS4_10UnderscoreES11_S11_EEEEENS4_23SM90_TMA_LOAD_MULTICASTENS4_14ComposedLayoutINS4_7SwizzleILi3ELi4ELi3EEENS4_18smem_ptr_flag_bitsILi8EEENSW_INS5_IJNSA_ILi8EEESF_EEENS5_IJSF_SB_EEEEEEEvNS4_8identityENS4_13SM90_TMA_LOADES1E_vS1F_EENS_8epilogue10collective18CollectiveEpilogueINS1I_23Sm100TmaWarpSpecializedILi4ELi2ELi64ELb0ELb0EEEJSH_NS5_IJNSW_ISF_SB_EENSW_INSA_ILi64EEESB_EEEEESI_SJ_SI_SJ_NS1I_6fusion15FusionCallbacksIS1M_NS1R_17LinearCombinationISI_fSI_fLNS_15FloatRoundStyleE2EEESH_S1Q_JEEENS4_5SM1004TMEM4LOAD26SM100_TMEM_LOAD_32dp32b64xES1G_NS15_INS16_ILi2ELi4ELi3EEES19_NSW_INS5_IJS1A_S1O_EEENS5_IJS1O_SB_EEEEEEENS4_39AutoVectorizingCopyWithAssumedAlignmentILi128EEENS4_14SM90_TMA_STOREES25_S27_S27_EEEvvEEEEvNT_6ParamsE,"aw",@nobits
	.sectionflags	@""
	.align	16
	.zero		1024


//--------------------- .nv.shared.reserved.0     --------------------------
	.section	.nv.shared.reserved.0,"aw",@nobits
	.weak		__nv_reservedSMEM_offset_0_alias
	.size		__nv_reservedSMEM_offset_0_alias, 0, 64
	.other		__nv_reservedSMEM_offset_0_alias,@"STO_CUDA_RESERVED_SHARED STV_DEFAULT"
__nv_reservedSMEM_offset_0_alias:
	.zero		0
.nv.shared.reserved.0:
	.zero		64
	.weak		__nv_reservedSMEM_tcgen05_partition
	.type		__nv_reservedSMEM_tcgen05_partition,@object
	.size		__nv_reservedSMEM_tcgen05_partition,(.L_0 - __nv_reservedSMEM_tcgen05_partition)
__nv_reservedSMEM_tcgen05_partition:
	.zero		32
.L_0:


//--------------------- .nv.global                --------------------------
	.section	.nv.global,"aw",@nobits
.nv.global:
	.type		_ZN40_INTERNAL_da4bd351_4_k_cu_fd450445_320934cute1_E,@object
	.size		_ZN40_INTERNAL_da4bd351_4_k_cu_fd450445_320934cute1_E,(_ZN40_INTERNAL_da4bd351_4_k_cu_fd450445_320934cuda3std3__45__cpo6cbeginE - _ZN40_INTERNAL_da4bd351_4_k_cu_fd450445_320934cute1_E)
_ZN40_INTERNAL_da4bd351_4_k_cu_fd450445_320934cute1_E:
	.zero		1
	.type		_ZN40_INTERNAL_da4bd351_4_k_cu_fd450445_320934cuda3std3__45__cpo6cbeginE,@object
	.size		_ZN40_INTERNAL_da4bd351_4_k_cu_fd450445_320934cuda3std3__45__cpo6cbeginE,(_ZN40_INTERNAL_da4bd351_4_k_cu_fd450445_320934cuda3std3__48in_placeE - _ZN40_INTERNAL_da4bd351_4_k_cu_fd450445_320934cuda3std3__45__cpo6cbeginE)
_ZN40_INTERNAL_da4bd351_4_k_cu_fd450445_320934cuda3std3__45__cpo6cbeginE:
	.zero		1
	.type		_ZN40_INTERNAL_da4bd351_4_k_cu_fd450445_320934cuda3std3__48in_placeE,@object
	.size		_ZN40_INTERNAL_da4bd351_4_k_cu_fd450445_320934cuda3std3__48in_placeE,(_ZN40_INTERNAL_da4bd351_4_k_cu_fd450445_320934cuda3std6ranges3__45__cpo9iter_moveE - _ZN40_INTERNAL_da4bd351_4_k_cu_fd450445_320934cuda3std3__48in_placeE)
_ZN40_INTERNAL_da4bd351_4_k_cu_fd450445_320934cuda3std3__48in_placeE:
	.zero		1
	.type		_ZN40_INTERNAL_da4bd351_4_k_cu_fd450445_320934cuda3std6ranges3__45__cpo9iter_moveE,@object
	.size		_ZN40_INTERNAL_da4bd351_4_k_cu_fd450445_320934cuda3std6ranges3__45__cpo9iter_moveE,(_ZN40_INTERNAL_da4bd351_4_k_cu_fd450445_320934cuda3std3__45__cpo5beginE - _ZN40_INTERNAL_da4bd351_4_k_cu_fd450445_320934cuda3std6ranges3__45__cpo9iter_moveE)
_ZN40_INTERNAL_da4bd351_4_k_cu_fd450445_320934cuda3std6ranges3__45__cpo9iter_moveE:
	.zero		1
	.type		_ZN40_INTERNAL_da4bd351_4_k_cu_fd450445_320934cuda3std3__45__cpo5beginE,@object
	.size		_ZN40_INTERNAL_da4bd351_4_k_cu_fd450445_320934cuda3std3__45__cpo5beginE,(_ZN40_INTERNAL_da4bd351_4_k_cu_fd450445_320934cuda3std3__442_GLOBAL__N__da4bd351_4_k_cu_fd450445_320936ignoreE - _ZN40_INTERNAL_da4bd351_4_k_cu_fd450445_320934cuda3std3__45__cpo5beginE)
_ZN40_INTERNAL_da4bd351_4_k_cu_fd450445_320934cuda3std3__45__cpo5beginE:
	.zero		1
	.type		_ZN40_INTERNAL_da4bd351_4_k_cu_fd450445_320934cuda3std3__442_GLOBAL__N__da4bd351_4_k_cu_fd450445_320936ignoreE,@object
	.size		_ZN40_INTERNAL_da4bd351_4_k_cu_fd450445_320934cuda3std3__442_GLOBAL__N__da4bd351_4_k_cu_fd450445_320936ignoreE,(_ZN40_INTERNAL_da4bd351_4_k_cu_fd450445_320934cute7productE - _ZN40_INTERNAL_da4bd351_4_k_cu_fd450445_320934cuda3std3__442_GLOBAL__N__da4bd351_4_k_cu_fd450445_320936ignoreE)
_ZN40_INTERNAL_da4bd351_4_k_cu_fd450445_320934cuda3std3__442_GLOBAL__N__da4bd351_4_k_cu_fd450445_320936ignoreE:
	.zero		1
	.type		_ZN40_INTERNAL_da4bd351_4_k_cu_fd450445_320934cute7productE,@object
	.size		_ZN40_INTERNAL_da4bd351_4_k_cu_fd450445_320934cute7productE,(_ZN40_INTERNAL_da4bd351_4_k_cu_fd450445_320934cuda3std3__45__cpo3endE - _ZN40_INTERNAL_da4bd351_4_k_cu_fd450445_320934cute7productE)
_ZN40_INTERNAL_da4bd351_4_k_cu_fd450445_320934cute7productE:
	.zero		1
	.type		_ZN40_INTERNAL_da4bd351_4_k_cu_fd450445_320934cuda3std3__45__cpo3endE,@object
	.size		_ZN40_INTERNAL_da4bd351_4_k_cu_fd450445_320934cuda3std3__45__cpo3endE,(_ZN40_INTERNAL_da4bd351_4_k_cu_fd450445_320934cuda3std3__419piecewise_constructE - _ZN40_INTERNAL_da4bd351_4_k_cu_fd450445_320934cuda3std3__45__cpo3endE)
_ZN40_INTERNAL_da4bd351_4_k_cu_fd450445_320934cuda3std3__45__cpo3endE:
	.zero		1
	.type		_ZN40_INTERNAL_da4bd351_4_k_cu_fd450445_320934cuda3std3__419piecewise_constructE,@object
	.size		_ZN40_INTERNAL_da4bd351_4_k_cu_fd450445_320934cuda3std3__419piecewise_constructE,(_ZN40_INTERNAL_da4bd351_4_k_cu_fd450445_320934cuda3std3__45__cpo4cendE - _ZN40_INTERNAL_da4bd351_4_k_cu_fd450445_320934cuda3std3__419piecewise_constructE)
_ZN40_INTERNAL_da4bd351_4_k_cu_fd450445_320934cuda3std3__419piecewise_constructE:
	.zero		1
	.type		_ZN40_INTERNAL_da4bd351_4_k_cu_fd450445_320934cuda3std3__45__cpo4cendE,@object
	.size		_ZN40_INTERNAL_da4bd351_4_k_cu_fd450445_320934cuda3std3__45__cpo4cendE,(_ZN40_INTERNAL_da4bd351_4_k_cu_fd450445_320934cuda3std6ranges3__45__cpo4swapE - _ZN40_INTERNAL_da4bd351_4_k_cu_fd450445_320934cuda3std3__45__cpo4cendE)
_ZN40_INTERNAL_da4bd351_4_k_cu_fd450445_320934cuda3std3__45__cpo4cendE:
	.zero		1
	.type		_ZN40_INTERNAL_da4bd351_4_k_cu_fd450445_320934cuda3std6ranges3__45__cpo4swapE,@object
	.size		_ZN40_INTERNAL_da4bd351_4_k_cu_fd450445_320934cuda3std6ranges3__45__cpo4swapE,(.L_11 - _ZN40_INTERNAL_da4bd351_4_k_cu_fd450445_320934cuda3std6ranges3__45__cpo4swapE)
_ZN40_INTERNAL_da4bd351_4_k_cu_fd450445_320934cuda3std6ranges3__45__cpo4swapE:
	.zero		1
.L_11:


//--------------------- .nv.constant0._ZN7cutlass13device_kernelINS_4gemm6kernel13GemmUniversalIN4cute5tupleIJiiiiEEENS1_10collective13CollectiveMmaINS1_35MainloopSm100TmaUmmaWarpSpecializedILi3ELi2ELi2ENS5_IJNS4_1CILi1EEENSA_ILi4EEESB_EEEEENS5_IJNSA_ILi128EEENSA_ILi256EEESF_EEENS_12float_e4m3_tENS5_IJlSB_lEEESI_SJ_NS4_8TiledMMAINS4_8MMA_AtomIJNS4_10MMA_TraitsINS4_19SM100_MMA_F8F6F4_SSEJSI_SI_fSF_SG_NS4_17integral_constantINS4_4UMMA5MajorELSQ_0EEESR_NSO_INSP_7ScaleInELSS_0EEEST_EEEEEENS4_6LayoutINS5_IJSB_SB_SB_EEENS5_IJNSA_ILi0EEESY_SY_EEEEENS5_IJNS4_10UnderscoreES11_S11_EEEEENS4_23SM90_TMA_LOAD_MULTICASTENS4_14ComposedLayoutINS4_7SwizzleILi3ELi4ELi3EEENS4_18smem_ptr_flag_bitsILi8EEENSW_INS5_IJNSA_ILi8EEESF_EEENS5_IJSF_SB_EEEEEEEvNS4_8identityENS4_13SM90_TMA_LOADES1E_vS1F_EENS_8epilogue10collective18CollectiveEpilogueINS1I_23Sm100TmaWarpSpecializedILi4ELi2ELi64ELb0ELb0EEEJSH_NS5_IJNSW_ISF_SB_EENSW_INSA_ILi64EEESB_EEEEESI_SJ_SI_SJ_NS1I_6fusion15FusionCallbacksIS1M_NS1R_17LinearCombinationISI_fSI_fLNS_15FloatRoundStyleE2EEESH_S1Q_JEEENS4_5SM1004TMEM4LOAD26SM100_TMEM_LOAD_32dp32b64xES1G_NS15_INS16_ILi2ELi4ELi3EEES19_NSW_INS5_IJS1A_S1O_EEENS5_IJS1O_SB_EEEEEEENS4_39AutoVectorizingCopyWithAssumedAlignmentILi128EEENS4_14SM90_TMA_STOREES25_S27_S27_EEEvvEEEEvNT_6ParamsE --------------------------
	.section	.nv.constant0._ZN7cutlass13device_kernelINS_4gemm6kernel13GemmUniversalIN4cute5tupleIJiiiiEEENS1_10collective13CollectiveMmaINS1_35MainloopSm100TmaUmmaWarpSpecializedILi3ELi2ELi2ENS5_IJNS4_1CILi1EEENSA_ILi4EEESB_EEEEENS5_IJNSA_ILi128EEENSA_ILi256EEESF_EEENS_12float_e4m3_tENS5_IJlSB_lEEESI_SJ_NS4_8TiledMMAINS4_8MMA_AtomIJNS4_10MMA_TraitsINS4_19SM100_MMA_F8F6F4_SSEJSI_SI_fSF_SG_NS4_17integral_constantINS4_4UMMA5MajorELSQ_0EEESR_NSO_INSP_7ScaleInELSS_0EEEST_EEEEEENS4_6LayoutINS5_IJSB_SB_SB_EEENS5_IJNSA_ILi0EEESY_SY_EEEEENS5_IJNS4_10UnderscoreES11_S11_EEEEENS4_23SM90_TMA_LOAD_MULTICASTENS4_14ComposedLayoutINS4_7SwizzleILi3ELi4ELi3EEENS4_18smem_ptr_flag_bitsILi8EEENSW_INS5_IJNSA_ILi8EEESF_EEENS5_IJSF_SB_EEEEEEEvNS4_8identityENS4_13SM90_TMA_LOADES1E_vS1F_EENS_8epilogue10collective18CollectiveEpilogueINS1I_23Sm100TmaWarpSpecializedILi4ELi2ELi64ELb0ELb0EEEJSH_NS5_IJNSW_ISF_SB_EENSW_INSA_ILi64EEESB_EEEEESI_SJ_SI_SJ_NS1I_6fusion15FusionCallbacksIS1M_NS1R_17LinearCombinationISI_fSI_fLNS_15FloatRoundStyleE2EEESH_S1Q_JEEENS4_5SM1004TMEM4LOAD26SM100_TMEM_LOAD_32dp32b64xES1G_NS15_INS16_ILi2ELi4ELi3EEES19_NSW_INS5_IJS1A_S1O_EEENS5_IJS1O_SB_EEEEEEENS4_39AutoVectorizingCopyWithAssumedAlignmentILi128EEENS4_14SM90_TMA_STOREES25_S27_S27_EEEvvEEEEvNT_6ParamsE,"a",@progbits
	.sectionflags	@""
	.align	4
.nv.constant0._ZN7cutlass13device_kernelINS_4gemm6kernel13GemmUniversalIN4cute5tupleIJiiiiEEENS1_10collective13CollectiveMmaINS1_35MainloopSm100TmaUmmaWarpSpecializedILi3ELi2ELi2ENS5_IJNS4_1CILi1EEENSA_ILi4EEESB_EEEEENS5_IJNSA_ILi128EEENSA_ILi256EEESF_EEENS_12float_e4m3_tENS5_IJlSB_lEEESI_SJ_NS4_8TiledMMAINS4_8MMA_AtomIJNS4_10MMA_TraitsINS4_19SM100_MMA_F8F6F4_SSEJSI_SI_fSF_SG_NS4_17integral_constantINS4_4UMMA5MajorELSQ_0EEESR_NSO_INSP_7ScaleInELSS_0EEEST_EEEEEENS4_6LayoutINS5_IJSB_SB_SB_EEENS5_IJNSA_ILi0EEESY_SY_EEEEENS5_IJNS4_10UnderscoreES11_S11_EEEEENS4_23SM90_TMA_LOAD_MULTICASTENS4_14ComposedLayoutINS4_7SwizzleILi3ELi4ELi3EEENS4_18smem_ptr_flag_bitsILi8EEENSW_INS5_IJNSA_ILi8EEESF_EEENS5_IJSF_SB_EEEEEEEvNS4_8identityENS4_13SM90_TMA_LOADES1E_vS1F_EENS_8epilogue10collective18CollectiveEpilogueINS1I_23Sm100TmaWarpSpecializedILi4ELi2ELi64ELb0ELb0EEEJSH_NS5_IJNSW_ISF_SB_EENSW_INSA_ILi64EEESB_EEEEESI_SJ_SI_SJ_NS1I_6fusion15FusionCallbacksIS1M_NS1R_17LinearCombinationISI_fSI_fLNS_15FloatRoundStyleE2EEESH_S1Q_JEEENS4_5SM1004TMEM4LOAD26SM100_TMEM_LOAD_32dp32b64xES1G_NS15_INS16_ILi2ELi4ELi3EEES19_NSW_INS5_IJS1A_S1O_EEENS5_IJS1O_SB_EEEEEEENS4_39AutoVectorizingCopyWithAssumedAlignmentILi128EEENS4_14SM90_TMA_STOREES25_S27_S27_EEEvvEEEEvNT_6ParamsE:
	.zero		2944


//--------------------- SYMBOLS --------------------------

	.type		.nv.reservedSmem.offset0,@object
	.size		.nv.reservedSmem.offset0,0x4
	.type		.nv.reservedSmem.cap,@object
	.size		.nv.reservedSmem.cap,0x4
	.type		__assertfail,@function
